//
// Generated by NVIDIA NVVM Compiler
//
// Compiler Build ID: CL-36424714
// Cuda compilation tools, release 13.0, V13.0.88
// Based on NVVM 20.0.0
//

.version 9.0
.target sm_100
.address_size 64

	// .globl	_Z5delayPViy
.extern .func  (.param .b32 func_retval0) vprintf
(
	.param .b64 vprintf_param_0,
	.param .b64 vprintf_param_1
)
;
.global .align 1 .b8 $str[50] = {99, 104, 101, 99, 107, 32, 116, 105, 100, 32, 61, 32, 37, 100, 44, 32, 115, 116, 97, 114, 116, 32, 61, 32, 37, 100, 44, 32, 105, 110, 100, 105, 99, 101, 115, 95, 108, 101, 110, 103, 116, 104, 32, 61, 32, 37, 100, 32, 10};
.global .align 1 .b8 $str$1[62] = {99, 104, 101, 99, 107, 32, 111, 102, 102, 115, 101, 116, 91, 49, 93, 32, 61, 32, 37, 100, 44, 32, 105, 110, 100, 105, 99, 101, 115, 91, 49, 48, 93, 32, 61, 32, 37, 100, 44, 32, 100, 101, 118, 95, 112, 116, 114, 115, 91, 48, 93, 91, 49, 93, 32, 61, 32, 37, 100, 32, 10};
.global .align 1 .b8 $str$2[52] = {105, 110, 100, 101, 120, 32, 61, 32, 37, 108, 108, 100, 44, 32, 100, 101, 118, 95, 105, 110, 100, 101, 120, 32, 61, 32, 37, 108, 108, 100, 44, 32, 100, 101, 118, 95, 111, 102, 102, 115, 101, 116, 32, 61, 32, 37, 108, 108, 100, 32, 10};

.visible .entry _Z5delayPViy(
	.param .u64 .ptr .align 1 _Z5delayPViy_param_0,
	.param .u64 _Z5delayPViy_param_1
)
{
	.reg .pred 	%p<3>;
	.reg .b32 	%r<2>;
	.reg .b64 	%rd<8>;

	ld.param.u64 	%rd5, [_Z5delayPViy_param_0];
	ld.param.u64 	%rd3, [_Z5delayPViy_param_1];
	cvta.to.global.u64 	%rd1, %rd5;
	// begin inline asm
	mov.u64 	%rd4, %clock64;
	// end inline asm
$L__BB0_1:
	ld.volatile.global.u32 	%r1, [%rd1];
	setp.ne.s32 	%p1, %r1, 0;
	@%p1 bra 	$L__BB0_3;
	// begin inline asm
	mov.u64 	%rd6, %clock64;
	// end inline asm
	sub.s64 	%rd7, %rd6, %rd4;
	setp.le.u64 	%p2, %rd7, %rd3;
	@%p2 bra 	$L__BB0_1;
$L__BB0_3:
	ret;

}
	// .globl	_Z20quiver_tensor_gatherPPfPKliS2_iS_i
.visible .entry _Z20quiver_tensor_gatherPPfPKliS2_iS_i(
	.param .u64 .ptr .align 1 _Z20quiver_tensor_gatherPPfPKliS2_iS_i_param_0,
	.param .u64 .ptr .align 1 _Z20quiver_tensor_gatherPPfPKliS2_iS_i_param_1,
	.param .u32 _Z20quiver_tensor_gatherPPfPKliS2_iS_i_param_2,
	.param .u64 .ptr .align 1 _Z20quiver_tensor_gatherPPfPKliS2_iS_i_param_3,
	.param .u32 _Z20quiver_tensor_gatherPPfPKliS2_iS_i_param_4,
	.param .u64 .ptr .align 1 _Z20quiver_tensor_gatherPPfPKliS2_iS_i_param_5,
	.param .u32 _Z20quiver_tensor_gatherPPfPKliS2_iS_i_param_6
)
{
	.local .align 8 .b8 	__local_depot1[24];
	.reg .b64 	%SP;
	.reg .b64 	%SPL;
	.reg .pred 	%p<30>;
	.reg .b32 	%r<77>;
	.reg .b32 	%f<64>;
	.reg .b64 	%rd<119>;
	.reg .b64 	%fd<2>;

	mov.u64 	%SPL, __local_depot1;
	cvta.local.u64 	%SP, %SPL;
	ld.param.u64 	%rd27, [_Z20quiver_tensor_gatherPPfPKliS2_iS_i_param_0];
	ld.param.u64 	%rd28, [_Z20quiver_tensor_gatherPPfPKliS2_iS_i_param_1];
	ld.param.u32 	%r36, [_Z20quiver_tensor_gatherPPfPKliS2_iS_i_param_2];
	ld.param.u64 	%rd29, [_Z20quiver_tensor_gatherPPfPKliS2_iS_i_param_3];
	ld.param.u32 	%r37, [_Z20quiver_tensor_gatherPPfPKliS2_iS_i_param_4];
	ld.param.u64 	%rd30, [_Z20quiver_tensor_gatherPPfPKliS2_iS_i_param_5];
	ld.param.u32 	%r38, [_Z20quiver_tensor_gatherPPfPKliS2_iS_i_param_6];
	cvta.to.global.u64 	%rd1, %rd30;
	cvta.to.global.u64 	%rd2, %rd27;
	cvta.to.global.u64 	%rd3, %rd29;
	cvta.to.global.u64 	%rd4, %rd28;
	add.u64 	%rd31, %SP, 0;
	add.u64 	%rd5, %SPL, 0;
	mov.u32 	%r39, %ctaid.x;
	mov.u32 	%r40, %ntid.x;
	mov.u32 	%r41, %tid.x;
	mad.lo.s32 	%r65, %r39, %r40, %r41;
	mov.u32 	%r42, %nctaid.x;
	mul.lo.s32 	%r2, %r42, %r40;
	setp.ne.s32 	%p1, %r65, 0;
	@%p1 bra 	$L__BB1_6;
	mov.b32 	%r43, 0;
	st.local.v2.u32 	[%rd5], {%r43, %r43};
	st.local.u32 	[%rd5+8], %r37;
	mov.u64 	%rd32, $str;
	cvta.global.u64 	%rd33, %rd32;
	{ // callseq 0, 0
	.param .b64 param0;
	st.param.b64 	[param0], %rd33;
	.param .b64 param1;
	st.param.b64 	[param1], %rd31;
	.param .b32 retval0;
	call.uni (retval0), 
	vprintf, 
	(
	param0, 
	param1
	);
	ld.param.b32 	%r44, [retval0];
	} // callseq 0
	ld.global.u64 	%rd35, [%rd4+8];
	ld.global.u64 	%rd36, [%rd3+80];
	ld.global.u64 	%rd37, [%rd2];
	ld.f32 	%f1, [%rd37+4];
	cvt.f64.f32 	%fd1, %f1;
	st.local.u64 	[%rd5], %rd35;
	st.local.u64 	[%rd5+8], %rd36;
	st.local.f64 	[%rd5+16], %fd1;
	mov.u64 	%rd38, $str$1;
	cvta.global.u64 	%rd39, %rd38;
	{ // callseq 1, 0
	.param .b64 param0;
	st.param.b64 	[param0], %rd39;
	.param .b64 param1;
	st.param.b64 	[param1], %rd31;
	.param .b32 retval0;
	call.uni (retval0), 
	vprintf, 
	(
	param0, 
	param1
	);
	ld.param.b32 	%r46, [retval0];
	} // callseq 1
	setp.lt.s32 	%p2, %r36, 2;
	mov.u32 	%r64, %r36;
	@%p2 bra 	$L__BB1_5;
	mov.b32 	%r63, 1;
$L__BB1_3:
	mul.wide.u32 	%rd40, %r63, 8;
	add.s64 	%rd41, %rd4, %rd40;
	ld.global.u64 	%rd42, [%rd41];
	setp.gt.s64 	%p3, %rd42, 49000;
	mov.u32 	%r64, %r63;
	@%p3 bra 	$L__BB1_5;
	add.s32 	%r63, %r63, 1;
	setp.ne.s32 	%p4, %r63, %r36;
	mov.u32 	%r64, %r36;
	@%p4 bra 	$L__BB1_3;
$L__BB1_5:
	add.s32 	%r49, %r64, -1;
	cvt.s64.s32 	%rd43, %r49;
	mul.wide.s32 	%rd44, %r64, 8;
	add.s64 	%rd45, %rd4, %rd44;
	ld.global.u64 	%rd46, [%rd45+-8];
	sub.s64 	%rd47, 90000, %rd46;
	ld.global.u64 	%rd48, [%rd3];
	st.local.u64 	[%rd5], %rd48;
	st.local.u64 	[%rd5+8], %rd43;
	st.local.u64 	[%rd5+16], %rd47;
	mov.u64 	%rd49, $str$2;
	cvta.global.u64 	%rd50, %rd49;
	{ // callseq 2, 0
	.param .b64 param0;
	st.param.b64 	[param0], %rd50;
	.param .b64 param1;
	st.param.b64 	[param1], %rd31;
	.param .b32 retval0;
	call.uni (retval0), 
	vprintf, 
	(
	param0, 
	param1
	);
	ld.param.b32 	%r50, [retval0];
	} // callseq 2
$L__BB1_6:
	bar.sync 	0;
	setp.ge.u32 	%p5, %r65, %r37;
	@%p5 bra 	$L__BB1_42;
	cvt.s64.s32 	%rd6, %r38;
	setp.eq.s32 	%p6, %r38, 0;
	@%p6 bra 	$L__BB1_42;
	setp.lt.s32 	%p7, %r36, 2;
	@%p7 bra 	$L__BB1_27;
	and.b32  	%r6, %r38, 15;
	and.b32  	%r7, %r38, 7;
	and.b32  	%r8, %r38, 3;
$L__BB1_10:
	mul.wide.u32 	%rd84, %r65, 8;
	add.s64 	%rd85, %rd3, %rd84;
	ld.global.u64 	%rd7, [%rd85];
	mov.b32 	%r66, 1;
$L__BB1_11:
	mul.wide.u32 	%rd86, %r66, 8;
	add.s64 	%rd87, %rd4, %rd86;
	ld.global.u64 	%rd88, [%rd87];
	setp.lt.s64 	%p18, %rd7, %rd88;
	mov.u32 	%r71, %r66;
	@%p18 bra 	$L__BB1_13;
	add.s32 	%r66, %r66, 1;
	setp.eq.s32 	%p19, %r66, %r36;
	mov.u32 	%r71, %r36;
	@%p19 bra 	$L__BB1_13;
	bra.uni 	$L__BB1_11;
$L__BB1_13:
	setp.lt.u32 	%p20, %r38, 16;
	mul.wide.u32 	%rd89, %r71, 8;
	add.s64 	%rd90, %rd2, %rd89;
	ld.global.u64 	%rd14, [%rd90+-8];
	add.s64 	%rd91, %rd4, %rd89;
	ld.global.u64 	%rd92, [%rd91+-8];
	sub.s64 	%rd15, %rd7, %rd92;
	mul.lo.s64 	%rd16, %rd15, %rd6;
	mul.lo.s32 	%r59, %r65, %r38;
	cvt.u64.u32 	%rd17, %r59;
	mov.b32 	%r69, 0;
	@%p20 bra 	$L__BB1_16;
	and.b32  	%r60, %r38, -16;
	neg.s32 	%r67, %r60;
	mul.lo.s64 	%rd93, %rd6, %rd15;
	shl.b64 	%rd94, %rd93, 2;
	add.s64 	%rd95, %rd14, %rd94;
	add.s64 	%rd118, %rd95, 32;
	shl.b64 	%rd96, %rd17, 2;
	add.s64 	%rd97, %rd1, %rd96;
	add.s64 	%rd117, %rd97, 32;
$L__BB1_15:
	.pragma "nounroll";
	and.b32  	%r69, %r38, -16;
	ld.f32 	%f33, [%rd118+-32];
	st.global.f32 	[%rd117+-32], %f33;
	ld.f32 	%f34, [%rd118+-28];
	st.global.f32 	[%rd117+-28], %f34;
	ld.f32 	%f35, [%rd118+-24];
	st.global.f32 	[%rd117+-24], %f35;
	ld.f32 	%f36, [%rd118+-20];
	st.global.f32 	[%rd117+-20], %f36;
	ld.f32 	%f37, [%rd118+-16];
	st.global.f32 	[%rd117+-16], %f37;
	ld.f32 	%f38, [%rd118+-12];
	st.global.f32 	[%rd117+-12], %f38;
	ld.f32 	%f39, [%rd118+-8];
	st.global.f32 	[%rd117+-8], %f39;
	ld.f32 	%f40, [%rd118+-4];
	st.global.f32 	[%rd117+-4], %f40;
	ld.f32 	%f41, [%rd118];
	st.global.f32 	[%rd117], %f41;
	ld.f32 	%f42, [%rd118+4];
	st.global.f32 	[%rd117+4], %f42;
	ld.f32 	%f43, [%rd118+8];
	st.global.f32 	[%rd117+8], %f43;
	ld.f32 	%f44, [%rd118+12];
	st.global.f32 	[%rd117+12], %f44;
	ld.f32 	%f45, [%rd118+16];
	st.global.f32 	[%rd117+16], %f45;
	ld.f32 	%f46, [%rd118+20];
	st.global.f32 	[%rd117+20], %f46;
	ld.f32 	%f47, [%rd118+24];
	st.global.f32 	[%rd117+24], %f47;
	ld.f32 	%f48, [%rd118+28];
	st.global.f32 	[%rd117+28], %f48;
	add.s32 	%r67, %r67, 16;
	add.s64 	%rd118, %rd118, 64;
	add.s64 	%rd117, %rd117, 64;
	setp.ne.s32 	%p21, %r67, 0;
	@%p21 bra 	$L__BB1_15;
$L__BB1_16:
	setp.eq.s32 	%p22, %r6, 0;
	@%p22 bra 	$L__BB1_26;
	add.s32 	%r61, %r6, -1;
	setp.lt.u32 	%p23, %r61, 7;
	@%p23 bra 	$L__BB1_19;
	cvt.u64.u32 	%rd98, %r69;
	add.s64 	%rd99, %rd16, %rd98;
	shl.b64 	%rd100, %rd99, 2;
	add.s64 	%rd101, %rd14, %rd100;
	ld.f32 	%f49, [%rd101];
	add.s64 	%rd102, %rd98, %rd17;
	shl.b64 	%rd103, %rd102, 2;
	add.s64 	%rd104, %rd1, %rd103;
	st.global.f32 	[%rd104], %f49;
	ld.f32 	%f50, [%rd101+4];
	st.global.f32 	[%rd104+4], %f50;
	ld.f32 	%f51, [%rd101+8];
	st.global.f32 	[%rd104+8], %f51;
	ld.f32 	%f52, [%rd101+12];
	st.global.f32 	[%rd104+12], %f52;
	ld.f32 	%f53, [%rd101+16];
	st.global.f32 	[%rd104+16], %f53;
	ld.f32 	%f54, [%rd101+20];
	st.global.f32 	[%rd104+20], %f54;
	ld.f32 	%f55, [%rd101+24];
	st.global.f32 	[%rd104+24], %f55;
	ld.f32 	%f56, [%rd101+28];
	st.global.f32 	[%rd104+28], %f56;
	add.s32 	%r69, %r69, 8;
$L__BB1_19:
	setp.eq.s32 	%p24, %r7, 0;
	@%p24 bra 	$L__BB1_26;
	add.s32 	%r62, %r7, -1;
	setp.lt.u32 	%p25, %r62, 3;
	@%p25 bra 	$L__BB1_22;
	cvt.u64.u32 	%rd105, %r69;
	add.s64 	%rd106, %rd16, %rd105;
	shl.b64 	%rd107, %rd106, 2;
	add.s64 	%rd108, %rd14, %rd107;
	ld.f32 	%f57, [%rd108];
	add.s64 	%rd109, %rd105, %rd17;
	shl.b64 	%rd110, %rd109, 2;
	add.s64 	%rd111, %rd1, %rd110;
	st.global.f32 	[%rd111], %f57;
	ld.f32 	%f58, [%rd108+4];
	st.global.f32 	[%rd111+4], %f58;
	ld.f32 	%f59, [%rd108+8];
	st.global.f32 	[%rd111+8], %f59;
	ld.f32 	%f60, [%rd108+12];
	st.global.f32 	[%rd111+12], %f60;
	add.s32 	%r69, %r69, 4;
$L__BB1_22:
	setp.eq.s32 	%p26, %r8, 0;
	@%p26 bra 	$L__BB1_26;
	setp.eq.s32 	%p27, %r8, 1;
	cvt.u64.u32 	%rd112, %r69;
	add.s64 	%rd113, %rd16, %rd112;
	shl.b64 	%rd114, %rd113, 2;
	add.s64 	%rd12, %rd14, %rd114;
	ld.f32 	%f61, [%rd12];
	add.s64 	%rd115, %rd112, %rd17;
	shl.b64 	%rd116, %rd115, 2;
	add.s64 	%rd13, %rd1, %rd116;
	st.global.f32 	[%rd13], %f61;
	@%p27 bra 	$L__BB1_26;
	setp.eq.s32 	%p28, %r8, 2;
	ld.f32 	%f62, [%rd12+4];
	st.global.f32 	[%rd13+4], %f62;
	@%p28 bra 	$L__BB1_26;
	ld.f32 	%f63, [%rd12+8];
	st.global.f32 	[%rd13+8], %f63;
$L__BB1_26:
	add.s32 	%r65, %r65, %r2;
	setp.lt.u32 	%p29, %r65, %r37;
	@%p29 bra 	$L__BB1_10;
	bra.uni 	$L__BB1_42;
$L__BB1_27:
	and.b32  	%r23, %r38, 15;
	and.b32  	%r24, %r38, 7;
	mul.wide.s32 	%rd52, %r36, 8;
	add.s64 	%rd20, %rd2, %rd52;
	add.s64 	%rd21, %rd4, %rd52;
	and.b32  	%r25, %r38, -16;
	and.b32  	%r26, %r38, 3;
$L__BB1_28:
	setp.lt.u32 	%p8, %r38, 16;
	mul.wide.u32 	%rd53, %r65, 8;
	add.s64 	%rd54, %rd3, %rd53;
	ld.global.u64 	%rd22, [%rd20+-8];
	ld.global.u64 	%rd55, [%rd54];
	ld.global.u64 	%rd56, [%rd21+-8];
	sub.s64 	%rd57, %rd55, %rd56;
	mul.lo.s64 	%rd23, %rd57, %rd6;
	mul.lo.s32 	%r53, %r65, %r38;
	cvt.u64.u32 	%rd24, %r53;
	mov.b32 	%r75, 0;
	@%p8 bra 	$L__BB1_31;
	mov.b32 	%r73, 0;
$L__BB1_30:
	.pragma "nounroll";
	cvt.u64.u32 	%rd58, %r73;
	add.s64 	%rd59, %rd23, %rd58;
	shl.b64 	%rd60, %rd59, 2;
	add.s64 	%rd61, %rd22, %rd60;
	ld.f32 	%f2, [%rd61];
	add.s64 	%rd62, %rd58, %rd24;
	shl.b64 	%rd63, %rd62, 2;
	add.s64 	%rd64, %rd1, %rd63;
	st.global.f32 	[%rd64], %f2;
	ld.f32 	%f3, [%rd61+4];
	st.global.f32 	[%rd64+4], %f3;
	ld.f32 	%f4, [%rd61+8];
	st.global.f32 	[%rd64+8], %f4;
	ld.f32 	%f5, [%rd61+12];
	st.global.f32 	[%rd64+12], %f5;
	ld.f32 	%f6, [%rd61+16];
	st.global.f32 	[%rd64+16], %f6;
	ld.f32 	%f7, [%rd61+20];
	st.global.f32 	[%rd64+20], %f7;
	ld.f32 	%f8, [%rd61+24];
	st.global.f32 	[%rd64+24], %f8;
	ld.f32 	%f9, [%rd61+28];
	st.global.f32 	[%rd64+28], %f9;
	ld.f32 	%f10, [%rd61+32];
	st.global.f32 	[%rd64+32], %f10;
	ld.f32 	%f11, [%rd61+36];
	st.global.f32 	[%rd64+36], %f11;
	ld.f32 	%f12, [%rd61+40];
	st.global.f32 	[%rd64+40], %f12;
	ld.f32 	%f13, [%rd61+44];
	st.global.f32 	[%rd64+44], %f13;
	ld.f32 	%f14, [%rd61+48];
	st.global.f32 	[%rd64+48], %f14;
	ld.f32 	%f15, [%rd61+52];
	st.global.f32 	[%rd64+52], %f15;
	ld.f32 	%f16, [%rd61+56];
	st.global.f32 	[%rd64+56], %f16;
	ld.f32 	%f17, [%rd61+60];
	st.global.f32 	[%rd64+60], %f17;
	add.s32 	%r73, %r73, 16;
	setp.ne.s32 	%p9, %r73, %r25;
	mov.u32 	%r75, %r25;
	@%p9 bra 	$L__BB1_30;
$L__BB1_31:
	setp.eq.s32 	%p10, %r23, 0;
	@%p10 bra 	$L__BB1_41;
	add.s32 	%r55, %r23, -1;
	setp.lt.u32 	%p11, %r55, 7;
	@%p11 bra 	$L__BB1_34;
	cvt.u64.u32 	%rd65, %r75;
	add.s64 	%rd66, %rd23, %rd65;
	shl.b64 	%rd67, %rd66, 2;
	add.s64 	%rd68, %rd22, %rd67;
	ld.f32 	%f18, [%rd68];
	add.s64 	%rd69, %rd65, %rd24;
	shl.b64 	%rd70, %rd69, 2;
	add.s64 	%rd71, %rd1, %rd70;
	st.global.f32 	[%rd71], %f18;
	ld.f32 	%f19, [%rd68+4];
	st.global.f32 	[%rd71+4], %f19;
	ld.f32 	%f20, [%rd68+8];
	st.global.f32 	[%rd71+8], %f20;
	ld.f32 	%f21, [%rd68+12];
	st.global.f32 	[%rd71+12], %f21;
	ld.f32 	%f22, [%rd68+16];
	st.global.f32 	[%rd71+16], %f22;
	ld.f32 	%f23, [%rd68+20];
	st.global.f32 	[%rd71+20], %f23;
	ld.f32 	%f24, [%rd68+24];
	st.global.f32 	[%rd71+24], %f24;
	ld.f32 	%f25, [%rd68+28];
	st.global.f32 	[%rd71+28], %f25;
	add.s32 	%r75, %r75, 8;
$L__BB1_34:
	setp.eq.s32 	%p12, %r24, 0;
	@%p12 bra 	$L__BB1_41;
	add.s32 	%r56, %r24, -1;
	setp.lt.u32 	%p13, %r56, 3;
	@%p13 bra 	$L__BB1_37;
	cvt.u64.u32 	%rd72, %r75;
	add.s64 	%rd73, %rd23, %rd72;
	shl.b64 	%rd74, %rd73, 2;
	add.s64 	%rd75, %rd22, %rd74;
	ld.f32 	%f26, [%rd75];
	add.s64 	%rd76, %rd72, %rd24;
	shl.b64 	%rd77, %rd76, 2;
	add.s64 	%rd78, %rd1, %rd77;
	st.global.f32 	[%rd78], %f26;
	ld.f32 	%f27, [%rd75+4];
	st.global.f32 	[%rd78+4], %f27;
	ld.f32 	%f28, [%rd75+8];
	st.global.f32 	[%rd78+8], %f28;
	ld.f32 	%f29, [%rd75+12];
	st.global.f32 	[%rd78+12], %f29;
	add.s32 	%r75, %r75, 4;
$L__BB1_37:
	setp.eq.s32 	%p14, %r26, 0;
	@%p14 bra 	$L__BB1_41;
	setp.eq.s32 	%p15, %r26, 1;
	cvt.u64.u32 	%rd79, %r75;
	add.s64 	%rd80, %rd23, %rd79;
	shl.b64 	%rd81, %rd80, 2;
	add.s64 	%rd25, %rd22, %rd81;
	ld.f32 	%f30, [%rd25];
	add.s64 	%rd82, %rd79, %rd24;
	shl.b64 	%rd83, %rd82, 2;
	add.s64 	%rd26, %rd1, %rd83;
	st.global.f32 	[%rd26], %f30;
	@%p15 bra 	$L__BB1_41;
	setp.eq.s32 	%p16, %r26, 2;
	ld.f32 	%f31, [%rd25+4];
	st.global.f32 	[%rd26+4], %f31;
	@%p16 bra 	$L__BB1_41;
	ld.f32 	%f32, [%rd25+8];
	st.global.f32 	[%rd26+8], %f32;
$L__BB1_41:
	add.s32 	%r65, %r65, %r2;
	setp.lt.u32 	%p17, %r65, %r37;
	@%p17 bra 	$L__BB1_28;
$L__BB1_42:
	ret;

}


// ===== COMPILED SASS (sm_100) =====

	.target	sm_100

	.elftype	@"ET_EXEC"


//--------------------- .note.nv.tkinfo           --------------------------
	.section	.note.nv.tkinfo,"",@"SHT_NOTE"
	.sectionflags	@"SHF_NOTE_NV_TKINFO"
	.tkinfo
        /*0018*/ 	.word	0x00000002
        /*0030*/ 	.string	""
        /*0030*/ 	.string	"ptxas"
        /*0030*/ 	.string	"Cuda compilation tools, release 13.0, V13.0.88"
        /*0030*/ 	.string	"Build cuda_13.0.r13.0/compiler.36424714_0"
        /*0030*/ 	.string	"-arch sm_100 -m 64 "



//--------------------- .note.nv.cuinfo           --------------------------
	.section	.note.nv.cuinfo,"",@"SHT_NOTE"
	.sectionflags	@"SHF_NOTE_NV_CUINFO"
        /*0018*/ 	.short	0x0002
        /*001a*/ 	.short	0x0064
        /*001c*/ 	.short	0x0082
	.zero		2


//--------------------- .nv.info                  --------------------------
	.section	.nv.info,"",@"SHT_CUDA_INFO"
	.align	4


	//----- nvinfo : EIATTR_REGCOUNT
	.align		4
        /*0000*/ 	.byte	0x04, 0x2f
        /*0002*/ 	.short	(.L_4 - .L_3)
	.align		4
.L_3:
        /*0004*/ 	.word	index@(_Z5delayPViy)
        /*0008*/ 	.word	0x0000000a


	//----- nvinfo : EIATTR_FRAME_SIZE
	.align		4
.L_4:
        /*000c*/ 	.byte	0x04, 0x11
        /*000e*/ 	.short	(.L_6 - .L_5)
	.align		4
.L_5:
        /*0010*/ 	.word	index@(_Z5delayPViy)
        /*0014*/ 	.word	0x00000000


	//----- nvinfo : EIATTR_REGCOUNT
	.align		4
.L_6:
        /*0018*/ 	.byte	0x04, 0x2f
        /*001a*/ 	.short	(.L_8 - .L_7)
	.align		4
.L_7:
        /*001c*/ 	.word	index@(_Z20quiver_tensor_gatherPPfPKliS2_iS_i)
        /*0020*/ 	.word	0x00000020


	//----- nvinfo : EIATTR_FRAME_SIZE
	.align		4
.L_8:
        /*0024*/ 	.byte	0x04, 0x11
        /*0026*/ 	.short	(.L_10 - .L_9)
	.align		4
.L_9:
        /*0028*/ 	.word	index@(_Z20quiver_tensor_gatherPPfPKliS2_iS_i)
        /*002c*/ 	.word	0x00000018


	//----- nvinfo : EIATTR_MIN_STACK_SIZE
	.align		4
.L_10:
        /*0030*/ 	.byte	0x04, 0x12
        /*0032*/ 	.short	(.L_12 - .L_11)
	.align		4
.L_11:
        /*0034*/ 	.word	index@(_Z20quiver_tensor_gatherPPfPKliS2_iS_i)
        /*0038*/ 	.word	0x00000018


	//----- nvinfo : EIATTR_MIN_STACK_SIZE
	.align		4
.L_12:
        /*003c*/ 	.byte	0x04, 0x12
        /*003e*/ 	.short	(.L_14 - .L_13)
	.align		4
.L_13:
        /*0040*/ 	.word	index@(_Z5delayPViy)
        /*0044*/ 	.word	0x00000000
.L_14:


//--------------------- .nv.compat                --------------------------
	.section	.nv.compat,"",@"SHT_CUDA_COMPAT_INFO"
	.align	4
        /*0000*/ 	.byte	0x02, 0x09, 0x00, 0x00, 0x02, 0x02, 0x01, 0x00, 0x02, 0x05, 0x05, 0x00, 0x03, 0x07, 0x01, 0x01
        /*0010*/ 	.byte	0x02, 0x03, 0x00, 0x00, 0x02, 0x06, 0x01, 0x00, 0x04, 0x0b, 0x08, 0x00, 0x09, 0x00, 0x00, 0x00
        /*0020*/ 	.byte	0x00, 0x00, 0x00, 0x00


//--------------------- .nv.info._Z20quiver_tensor_gatherPPfPKliS2_iS_i --------------------------
	.section	.nv.info._Z20quiver_tensor_gatherPPfPKliS2_iS_i,"",@"SHT_CUDA_INFO"
	.sectionflags	@""
	.align	4


	//----- nvinfo : EIATTR_CUDA_API_VERSION
	.align		4
        /*0000*/ 	.byte	0x04, 0x37
        /*0002*/ 	.short	(.L_16 - .L_15)
.L_15:
        /*0004*/ 	.word	0x00000082


	//----- nvinfo : EIATTR_KPARAM_INFO
	.align		4
.L_16:
        /*0008*/ 	.byte	0x04, 0x17
        /*000a*/ 	.short	(.L_18 - .L_17)
.L_17:
        /*000c*/ 	.word	0x00000000
        /*0010*/ 	.short	0x0006
        /*0012*/ 	.short	0x0030
        /*0014*/ 	.byte	0x00, 0xf0, 0x11, 0x00


	//----- nvinfo : EIATTR_KPARAM_INFO
	.align		4
.L_18:
        /*0018*/ 	.byte	0x04, 0x17
        /*001a*/ 	.short	(.L_20 - .L_19)
.L_19:
        /*001c*/ 	.word	0x00000000
        /*0020*/ 	.short	0x0005
        /*0022*/ 	.short	0x0028
        /*0024*/ 	.byte	0x00, 0xf5, 0x21, 0x00


	//----- nvinfo : EIATTR_KPARAM_INFO
	.align		4
.L_20:
        /*0028*/ 	.byte	0x04, 0x17
        /*002a*/ 	.short	(.L_22 - .L_21)
.L_21:
        /*002c*/ 	.word	0x00000000
        /*0030*/ 	.short	0x0004
        /*0032*/ 	.short	0x0020
        /*0034*/ 	.byte	0x00, 0xf0, 0x11, 0x00


	//----- nvinfo : EIATTR_KPARAM_INFO
	.align		4
.L_22:
        /*0038*/ 	.byte	0x04, 0x17
        /*003a*/ 	.short	(.L_24 - .L_23)
.L_23:
        /*003c*/ 	.word	0x00000000
        /*0040*/ 	.short	0x0003
        /*0042*/ 	.short	0x0018
        /*0044*/ 	.byte	0x00, 0xf5, 0x21, 0x00


	//----- nvinfo : EIATTR_KPARAM_INFO
	.align		4
.L_24:
        /*0048*/ 	.byte	0x04, 0x17
        /*004a*/ 	.short	(.L_26 - .L_25)
.L_25:
        /*004c*/ 	.word	0x00000000
        /*0050*/ 	.short	0x0002
        /*0052*/ 	.short	0x0010
        /*0054*/ 	.byte	0x00, 0xf0, 0x11, 0x00


	//----- nvinfo : EIATTR_KPARAM_INFO
	.align		4
.L_26:
        /*0058*/ 	.byte	0x04, 0x17
        /*005a*/ 	.short	(.L_28 - .L_27)
.L_27:
        /*005c*/ 	.word	0x00000000
        /*0060*/ 	.short	0x0001
        /*0062*/ 	.short	0x0008
        /*0064*/ 	.byte	0x00, 0xf5, 0x21, 0x00


	//----- nvinfo : EIATTR_KPARAM_INFO
	.align		4
.L_28:
        /*0068*/ 	.byte	0x04, 0x17
        /*006a*/ 	.short	(.L_30 - .L_29)
.L_29:
        /*006c*/ 	.word	0x00000000
        /*0070*/ 	.short	0x0000
        /*0072*/ 	.short	0x0000
        /*0074*/ 	.byte	0x00, 0xf5, 0x21, 0x00


	//----- nvinfo : EIATTR_SPARSE_MMA_MASK
	.align		4
.L_30:
        /*0078*/ 	.byte	0x03, 0x50
        /*007a*/ 	.short	0x0000


	//----- nvinfo : EIATTR_MAXREG_COUNT
	.align		4
        /*007c*/ 	.byte	0x03, 0x1b
        /*007e*/ 	.short	0x00ff


	//----- nvinfo : EIATTR_NUM_BARRIERS
	.align		4
        /*0080*/ 	.byte	0x02, 0x4c
        /*0082*/ 	.byte	0x01
	.zero		1


	//----- nvinfo : EIATTR_EXTERNS
	.align		4
        /*0084*/ 	.byte	0x04, 0x0f
        /*0086*/ 	.short	(.L_32 - .L_31)


	//   ....[0]....
	.align		4
.L_31:
        /*0088*/ 	.word	index@(vprintf)


	//----- nvinfo : EIATTR_MERCURY_ISA_VERSION
	.align		4
.L_32:
        /*008c*/ 	.byte	0x03, 0x5f
        /*008e*/ 	.short	0x0101


	//----- nvinfo : EIATTR_VRC_CTA_INIT_COUNT
	.align		4
        /*0090*/ 	.byte	0x02, 0x4a
	.zero		1
	.zero		1


	//----- nvinfo : EIATTR_SYSCALL_OFFSETS
	.align		4
        /*0094*/ 	.byte	0x04, 0x46
        /*0096*/ 	.short	(.L_34 - .L_33)


	//   ....[0]....
.L_33:
        /*0098*/ 	.word	0x000001a0


	//   ....[1]....
        /*009c*/ 	.word	0x000002d0


	//   ....[2]....
        /*00a0*/ 	.word	0x00000560


	//----- nvinfo : EIATTR_EXIT_INSTR_OFFSETS
	.align		4
.L_34:
        /*00a4*/ 	.byte	0x04, 0x1c
        /*00a6*/ 	.short	(.L_36 - .L_35)


	//   ....[0]....
.L_35:
        /*00a8*/ 	.word	0x000005b0


	//   ....[1]....
        /*00ac*/ 	.word	0x000005e0


	//   ....[2]....
        /*00b0*/ 	.word	0x00001180


	//   ....[3]....
        /*00b4*/ 	.word	0x00001ae0


	//----- nvinfo : EIATTR_CRS_STACK_SIZE
	.align		4
.L_36:
        /*00b8*/ 	.byte	0x04, 0x1e
        /*00ba*/ 	.short	(.L_38 - .L_37)
.L_37:
        /*00bc*/ 	.word	0x00000000


	//----- nvinfo : EIATTR_CBANK_PARAM_SIZE
	.align		4
.L_38:
        /*00c0*/ 	.byte	0x03, 0x19
        /*00c2*/ 	.short	0x0034


	//----- nvinfo : EIATTR_PARAM_CBANK
	.align		4
        /*00c4*/ 	.byte	0x04, 0x0a
        /*00c6*/ 	.short	(.L_40 - .L_39)
	.align		4
.L_39:
        /*00c8*/ 	.word	index@(.nv.constant0._Z20quiver_tensor_gatherPPfPKliS2_iS_i)
        /*00cc*/ 	.short	0x0380
        /*00ce*/ 	.short	0x0034


	//----- nvinfo : EIATTR_SW_WAR
	.align		4
.L_40:
        /*00d0*/ 	.byte	0x04, 0x36
        /*00d2*/ 	.short	(.L_42 - .L_41)
.L_41:
        /*00d4*/ 	.word	0x00000008
.L_42:


//--------------------- .nv.info._Z5delayPViy     --------------------------
	.section	.nv.info._Z5delayPViy,"",@"SHT_CUDA_INFO"
	.sectionflags	@""
	.align	4


	//----- nvinfo : EIATTR_CUDA_API_VERSION
	.align		4
        /*0000*/ 	.byte	0x04, 0x37
        /*0002*/ 	.short	(.L_44 - .L_43)
.L_43:
        /*0004*/ 	.word	0x00000082


	//----- nvinfo : EIATTR_KPARAM_INFO
	.align		4
.L_44:
        /*0008*/ 	.byte	0x04, 0x17
        /*000a*/ 	.short	(.L_46 - .L_45)
.L_45:
        /*000c*/ 	.word	0x00000000
        /*0010*/ 	.short	0x0001
        /*0012*/ 	.short	0x0008
        /*0014*/ 	.byte	0x00, 0xf0, 0x21, 0x00


	//----- nvinfo : EIATTR_KPARAM_INFO
	.align		4
.L_46:
        /*0018*/ 	.byte	0x04, 0x17
        /*001a*/ 	.short	(.L_48 - .L_47)
.L_47:
        /*001c*/ 	.word	0x00000000
        /*0020*/ 	.short	0x0000
        /*0022*/ 	.short	0x0000
        /*0024*/ 	.byte	0x00, 0xf5, 0x21, 0x00


	//----- nvinfo : EIATTR_SPARSE_MMA_MASK
	.align		4
.L_48:
        /*0028*/ 	.byte	0x03, 0x50
        /*002a*/ 	.short	0x0000


	//----- nvinfo : EIATTR_MAXREG_COUNT
	.align		4
        /*002c*/ 	.byte	0x03, 0x1b
        /*002e*/ 	.short	0x00ff


	//----- nvinfo : EIATTR_MERCURY_ISA_VERSION
	.align		4
        /*0030*/ 	.byte	0x03, 0x5f
        /*0032*/ 	.short	0x0101


	//----- nvinfo : EIATTR_VRC_CTA_INIT_COUNT
	.align		4
        /*0034*/ 	.byte	0x02, 0x4a
	.zero		1
	.zero		1


	//----- nvinfo : EIATTR_EXIT_INSTR_OFFSETS
	.align		4
        /*0038*/ 	.byte	0x04, 0x1c
        /*003a*/ 	.short	(.L_50 - .L_49)


	//   ....[0]....
.L_49:
        /*003c*/ 	.word	0x00000080


	//   ....[1]....
        /*0040*/ 	.word	0x000000f0


	//----- nvinfo : EIATTR_CBANK_PARAM_SIZE
	.align		4
.L_50:
        /*0044*/ 	.byte	0x03, 0x19
        /*0046*/ 	.short	0x0010


	//----- nvinfo : EIATTR_PARAM_CBANK
	.align		4
        /*0048*/ 	.byte	0x04, 0x0a
        /*004a*/ 	.short	(.L_52 - .L_51)
	.align		4
.L_51:
        /*004c*/ 	.word	index@(.nv.constant0._Z5delayPViy)
        /*0050*/ 	.short	0x0380
        /*0052*/ 	.short	0x0010


	//----- nvinfo : EIATTR_SW_WAR
	.align		4
.L_52:
        /*0054*/ 	.byte	0x04, 0x36
        /*0056*/ 	.short	(.L_54 - .L_53)
.L_53:
        /*0058*/ 	.word	0x00000008
.L_54:


//--------------------- .nv.callgraph             --------------------------
	.section	.nv.callgraph,"",@"SHT_CUDA_CALLGRAPH"
	.align	4
	.sectionentsize	8
	.align		4
        /*0000*/ 	.word	0x00000000
	.align		4
        /*0004*/ 	.word	0xffffffff
	.align		4
        /*0008*/ 	.word	index@(_Z20quiver_tensor_gatherPPfPKliS2_iS_i)
	.align		4
        /*000c*/ 	.word	index@(vprintf)
	.align		4
        /*0010*/ 	.word	0x00000000
	.align		4
        /*0014*/ 	.word	0xfffffffe
	.align		4
        /*0018*/ 	.word	0x00000000
	.align		4
        /*001c*/ 	.word	0xfffffffd
	.align		4
        /*0020*/ 	.word	0x00000000
	.align		4
        /*0024*/ 	.word	0xfffffffc


//--------------------- .nv.constant4             --------------------------
	.section	.nv.constant4,"a",@progbits
	.align	8
	.align		8
.nv.constant4:
        /*0000*/ 	.dword	vprintf
	.align		8
        /*0008*/ 	.dword	$str
	.align		8
        /*0010*/ 	.dword	$str$1
	.align		8
        /*0018*/ 	.dword	$str$2


//--------------------- .text._Z20quiver_tensor_gatherPPfPKliS2_iS_i --------------------------
	.section	.text._Z20quiver_tensor_gatherPPfPKliS2_iS_i,"ax",@progbits
	.align	128
        .global         _Z20quiver_tensor_gatherPPfPKliS2_iS_i
        .type           _Z20quiver_tensor_gatherPPfPKliS2_iS_i,@function
        .size           _Z20quiver_tensor_gatherPPfPKliS2_iS_i,(.L_x_25 - _Z20quiver_tensor_gatherPPfPKliS2_iS_i)
        .other          _Z20quiver_tensor_gatherPPfPKliS2_iS_i,@"STO_CUDA_ENTRY STV_DEFAULT"
_Z20quiver_tensor_gatherPPfPKliS2_iS_i:
.text._Z20quiver_tensor_gatherPPfPKliS2_iS_i:
[----:B------:R-:W0:Y:S01]  /*0000*/  LDC R1, c[0x0][0x37c] ;  /* 0x0000df00ff017b82 */ /* 0x000e220000000800 */
[----:B------:R-:W1:Y:S01]  /*0010*/  S2R R18, SR_TID.X ;  /* 0x0000000000127919 */ /* 0x000e620000002100 */
[----:B------:R-:W2:Y:S06]  /*0020*/  LDCU UR5, c[0x0][0x2fc] ;  /* 0x00005f80ff0577ac */ /* 0x000eac0008000800 */
[----:B------:R-:W1:Y:S01]  /*0030*/  S2UR UR6, SR_CTAID.X ;  /* 0x00000000000679c3 */ /* 0x000e620000002500 */
[----:B0-----:R-:W-:Y:S01]  /*0040*/  VIADD R1, R1, 0xffffffe8 ;  /* 0xffffffe801017836 */ /* 0x001fe20000000000 */
[----:B------:R-:W0:Y:S01]  /*0050*/  LDCU UR4, c[0x0][0x2f8] ;  /* 0x00005f00ff0477ac */ /* 0x000e220008000800 */
[----:B------:R-:W3:Y:S05]  /*0060*/  LDCU.64 UR36, c[0x0][0x358] ;  /* 0x00006b00ff2477ac */ /* 0x000eea0008000a00 */
[----:B------:R-:W1:Y:S01]  /*0070*/  LDC R19, c[0x0][0x360] ;  /* 0x0000d800ff137b82 */ /* 0x000e620000000800 */
[----:B------:R-:W4:Y:S01]  /*0080*/  LDCU UR7, c[0x0][0x370] ;  /* 0x00006e00ff0777ac */ /* 0x000f220008000800 */
[----:B0-----:R-:W-:-:S05]  /*0090*/  IADD3 R2, P1, PT, R1, UR4, RZ ;  /* 0x0000000401027c10 */ /* 0x001fca000ff3e0ff */
[----:B--2---:R-:W-:Y:S02]  /*00a0*/  IMAD.X R16, RZ, RZ, UR5, P1 ;  /* 0x00000005ff107e24 */ /* 0x004fe400088e06ff */
[C---:B-1----:R-:W-:Y:S02]  /*00b0*/  IMAD R18, R19.reuse, UR6, R18 ;  /* 0x0000000613127c24 */ /* 0x042fe4000f8e0212 */
[----:B----4-:R-:W-:-:S03]  /*00c0*/  IMAD R19, R19, UR7, RZ ;  /* 0x0000000713137c24 */ /* 0x010fc6000f8e02ff */
[----:B------:R-:W-:-:S13]  /*00d0*/  ISETP.NE.AND P0, PT, R18, RZ, PT ;  /* 0x000000ff1200720c */ /* 0x000fda0003f05270 */
[----:B---3--:R-:W-:Y:S05]  /*00e0*/  @P0 BRA `(.L_x_0) ;  /* 0x0000000400200947 */ /* 0x008fea0003800000 */
[----:B------:R-:W0:Y:S01]  /*00f0*/  LDC R0, c[0x0][0x3a0] ;  /* 0x0000e800ff007b82 */ /* 0x000e220000000800 */
[----:B------:R-:W-:Y:S01]  /*0100*/  MOV R17, 0x0 ;  /* 0x0000000000117802 */ /* 0x000fe20000000f00 */
[----:B------:R1:W-:Y:S01]  /*0110*/  STL.64 [R1], RZ ;  /* 0x000000ff01007387 */ /* 0x0003e20000100a00 */
[----:B------:R-:W2:Y:S01]  /*0120*/  LDCU.64 UR4, c[0x4][0x8] ;  /* 0x01000100ff0477ac */ /* 0x000ea20008000a00 */
[----:B------:R-:W-:Y:S02]  /*0130*/  IMAD.MOV.U32 R6, RZ, RZ, R2 ;  /* 0x000000ffff067224 */ /* 0x000fe400078e0002 */
[----:B------:R-:W-:Y:S02]  /*0140*/  IMAD.MOV.U32 R7, RZ, RZ, R16 ;  /* 0x000000ffff077224 */ /* 0x000fe400078e0010 */
[----:B------:R1:W3:Y:S01]  /*0150*/  LDC.64 R8, c[0x4][R17] ;  /* 0x0100000011087b82 */ /* 0x0002e20000000a00 */
[----:B--2---:R-:W-:Y:S02]  /*0160*/  IMAD.U32 R4, RZ, RZ, UR4 ;  /* 0x00000004ff047e24 */ /* 0x004fe4000f8e00ff */
[----:B------:R-:W-:Y:S01]  /*0170*/  IMAD.U32 R5, RZ, RZ, UR5 ;  /* 0x00000005ff057e24 */ /* 0x000fe2000f8e00ff */
[----:B0-----:R1:W-:Y:S06]  /*0180*/  STL [R1+0x8], R0 ;  /* 0x0000080001007387 */ /* 0x0013ec0000100800 */
[----:B------:R-:W-:-:S07]  /*0190*/  LEPC R20, `(.L_x_1) ;  /* 0x000000001014794e */ /* 0x000fce0000000000 */
[----:B-1-3--:R-:W-:Y:S05]  /*01a0*/  CALL.ABS.NOINC R8 ;  /* 0x0000000008007343 */ /* 0x00afea0003c00000 */
.L_x_1:
[----:B------:R-:W0:Y:S01]  /*01b0*/  LDC.64 R6, c[0x0][0x380] ;  /* 0x0000e000ff067b82 */ /* 0x000e220000000a00 */
[----:B------:R-:W1:Y:S01]  /*01c0*/  LDCU.64 UR4, c[0x4][0x10] ;  /* 0x01000200ff0477ac */ /* 0x000e620008000a00 */
[----:B0-----:R-:W2:Y:S06]  /*01d0*/  LDG.E.64 R6, desc[UR36][R6.64] ;  /* 0x0000002406067981 */ /* 0x001eac000c1e1b00 */
[----:B------:R-:W0:Y:S08]  /*01e0*/  LDC.64 R8, c[0x0][0x388] ;  /* 0x0000e200ff087b82 */ /* 0x000e300000000a00 */
[----:B------:R-:W3:Y:S01]  /*01f0*/  LDC.64 R10, c[0x0][0x398] ;  /* 0x0000e600ff0a7b82 */ /* 0x000ee20000000a00 */
[----:B0-----:R-:W4:Y:S04]  /*0200*/  LDG.E.64 R8, desc[UR36][R8.64+0x8] ;  /* 0x0000082408087981 */ /* 0x001f28000c1e1b00 */
[----:B---3--:R-:W3:Y:S04]  /*0210*/  LDG.E.64 R10, desc[UR36][R10.64+0x50] ;  /* 0x000050240a0a7981 */ /* 0x008ee8000c1e1b00 */
[----:B--2---:R0:W2:Y:S01]  /*0220*/  LD.E R0, desc[UR36][R6.64+0x4] ;  /* 0x0000042406007980 */ /* 0x0040a2000c101900 */
[----:B------:R0:W0:Y:S01]  /*0230*/  LDC.64 R14, c[0x4][R17] ;  /* 0x01000000110e7b82 */ /* 0x0000220000000a00 */
[----:B-1----:R-:W-:-:S02]  /*0240*/  IMAD.U32 R4, RZ, RZ, UR4 ;  /* 0x00000004ff047e24 */ /* 0x002fc4000f8e00ff */
[----:B------:R-:W-:Y:S01]  /*0250*/  IMAD.U32 R5, RZ, RZ, UR5 ;  /* 0x00000005ff057e24 */ /* 0x000fe2000f8e00ff */
[----:B----4-:R1:W-:Y:S04]  /*0260*/  STL.64 [R1], R8 ;  /* 0x0000000801007387 */ /* 0x0103e80000100a00 */
[----:B---3--:R1:W-:Y:S01]  /*0270*/  STL.64 [R1+0x8], R10 ;  /* 0x0000080a01007387 */ /* 0x0083e20000100a00 */
[----:B0-----:R-:W-:Y:S02]  /*0280*/  IMAD.MOV.U32 R6, RZ, RZ, R2 ;  /* 0x000000ffff067224 */ /* 0x001fe400078e0002 */
[----:B------:R-:W-:Y:S01]  /*0290*/  IMAD.MOV.U32 R7, RZ, RZ, R16 ;  /* 0x000000ffff077224 */ /* 0x000fe200078e0010 */
[----:B--2---:R-:W0:Y:S02]  /*02a0*/  F2F.F64.F32 R12, R0 ;  /* 0x00000000000c7310 */ /* 0x004e240000201800 */
[----:B0-----:R1:W-:Y:S04]  /*02b0*/  STL.64 [R1+0x10], R12 ;  /* 0x0000100c01007387 */ /* 0x0013e80000100a00 */
[----:B------:R-:W-:-:S07]  /*02c0*/  LEPC R20, `(.L_x_2) ;  /* 0x000000001014794e */ /* 0x000fce0000000000 */
[----:B-1----:R-:W-:Y:S05]  /*02d0*/  CALL.ABS.NOINC R14 ;  /* 0x000000000e007343 */ /* 0x002fea0003c00000 */
.L_x_2:
[----:B------:R-:W0:Y:S01]  /*02e0*/  LDCU UR4, c[0x0][0x390] ;  /* 0x00007200ff0477ac */ /* 0x000e220008000800 */
[----:B------:R-:W1:Y:S01]  /*02f0*/  LDCU UR5, c[0x0][0x390] ;  /* 0x00007200ff0577ac */ /* 0x000e620008000800 */
[----:B0-----:R-:W-:Y:S01]  /*0300*/  UISETP.GE.AND UP0, UPT, UR4, 0x2, UPT ;  /* 0x000000020400788c */ /* 0x001fe2000bf06270 */
[----:B-1----:R-:W-:-:S08]  /*0310*/  IMAD.U32 R9, RZ, RZ, UR5 ;  /* 0x00000005ff097e24 */ /* 0x002fd0000f8e00ff */
[----:B------:R-:W-:Y:S05]  /*0320*/  BRA.U !UP0, `(.L_x_3) ;  /* 0x00000001083c7547 */ /* 0x000fea000b800000 */
[----:B------:R-:W0:Y:S01]  /*0330*/  LDC R0, c[0x0][0x390] ;  /* 0x0000e400ff007b82 */ /* 0x000e220000000800 */
[----:B------:R-:W-:Y:S01]  /*0340*/  BSSY.RECONVERGENT B0, `(.L_x_3) ;  /* 0x000000d000007945 */ /* 0x000fe20003800200 */
[----:B------:R-:W-:-:S06]  /*0350*/  IMAD.MOV.U32 R9, RZ, RZ, 0x1 ;  /* 0x00000001ff097424 */ /* 0x000fcc00078e00ff */
[----:B------:R-:W1:Y:S02]  /*0360*/  LDC.64 R6, c[0x0][0x388] ;  /* 0x0000e200ff067b82 */ /* 0x000e640000000a00 */
.L_x_5:
[----:B-1----:R-:W-:-:S06]  /*0370*/  IMAD.WIDE.U32 R4, R9, 0x8, R6 ;  /* 0x0000000809047825 */ /* 0x002fcc00078e0006 */
[----:B------:R-:W2:Y:S02]  /*0380*/  LDG.E.64 R4, desc[UR36][R4.64] ;  /* 0x0000002404047981 */ /* 0x000ea4000c1e1b00 */
[----:B--2---:R-:W-:-:S04]  /*0390*/  ISETP.GT.U32.AND P0, PT, R4, 0xbf68, PT ;  /* 0x0000bf680400780c */ /* 0x004fc80003f04070 */
[----:B------:R-:W-:-:S13]  /*03a0*/  ISETP.GT.AND.EX P0, PT, R5, RZ, PT, P0 ;  /* 0x000000ff0500720c */ /* 0x000fda0003f04300 */
[----:B------:R-:W-:Y:S05]  /*03b0*/  @P0 BRA `(.L_x_4) ;  /* 0x0000000000140947 */ /* 0x000fea0003800000 */
[----:B------:R-:W1:Y:S01]  /*03c0*/  LDCU UR4, c[0x0][0x390] ;  /* 0x00007200ff0477ac */ /* 0x000e620008000800 */
[----:B------:R-:W-:-:S05]  /*03d0*/  VIADD R9, R9, 0x1 ;  /* 0x0000000109097836 */ /* 0x000fca0000000000 */
[----:B-1----:R-:W-:-:S13]  /*03e0*/  ISETP.NE.AND P0, PT, R9, UR4, PT ;  /* 0x0000000409007c0c */ /* 0x002fda000bf05270 */
[----:B------:R-:W-:Y:S05]  /*03f0*/  @P0 BRA `(.L_x_5) ;  /* 0xfffffffc00dc0947 */ /* 0x000fea000383ffff */
[----:B0-----:R-:W-:-:S07]  /*0400*/  IMAD.MOV.U32 R9, RZ, RZ, R0 ;  /* 0x000000ffff097224 */ /* 0x001fce00078e0000 */
.L_x_4:
[----:B------:R-:W-:Y:S05]  /*0410*/  BSYNC.RECONVERGENT B0 ;  /* 0x0000000000007941 */ /* 0x000fea0003800200 */
.L_x_3:
[----:B------:R-:W1:Y:S08]  /*0420*/  LDC.64 R4, c[0x0][0x388] ;  /* 0x0000e200ff047b82 */ /* 0x000e700000000a00 */
[----:B------:R-:W2:Y:S01]  /*0430*/  LDC.64 R10, c[0x0][0x398] ;  /* 0x0000e600ff0a7b82 */ /* 0x000ea20000000a00 */
[C---:B------:R-:W-:Y:S01]  /*0440*/  VIADD R8, R9.reuse, 0xffffffff ;  /* 0xffffffff09087836 */ /* 0x040fe20000000000 */
[----:B0-----:R-:W-:Y:S01]  /*0450*/  MOV R0, 0x0 ;  /* 0x0000000000007802 */ /* 0x001fe20000000f00 */
[----:B------:R-:W0:Y:S01]  /*0460*/  LDCU.64 UR4, c[0x4][0x18] ;  /* 0x01000300ff0477ac */ /* 0x000e220008000a00 */
[----:B-1----:R-:W-:-:S06]  /*0470*/  IMAD.WIDE R4, R9, 0x8, R4 ;  /* 0x0000000809047825 */ /* 0x002fcc00078e0204 */
[----:B------:R-:W3:Y:S04]  /*0480*/  LDG.E.64 R4, desc[UR36][R4.64+-0x8] ;  /* 0xfffff82404047981 */ /* 0x000ee8000c1e1b00 */
[----:B--2---:R-:W2:Y:S01]  /*0490*/  LDG.E.64 R10, desc[UR36][R10.64] ;  /* 0x000000240a0a7981 */ /* 0x004ea2000c1e1b00 */
[----:B------:R-:W-:Y:S01]  /*04a0*/  SHF.R.S32.HI R9, RZ, 0x1f, R8 ;  /* 0x0000001fff097819 */ /* 0x000fe20000011408 */
[----:B------:R1:W4:Y:S01]  /*04b0*/  LDC.64 R14, c[0x4][R0] ;  /* 0x01000000000e7b82 */ /* 0x0003220000000a00 */
[----:B------:R-:W-:Y:S02]  /*04c0*/  IMAD.MOV.U32 R6, RZ, RZ, R2 ;  /* 0x000000ffff067224 */ /* 0x000fe400078e0002 */
[----:B------:R-:W-:Y:S01]  /*04d0*/  IMAD.MOV.U32 R7, RZ, RZ, R16 ;  /* 0x000000ffff077224 */ /* 0x000fe200078e0010 */
[----:B------:R1:W-:Y:S01]  /*04e0*/  STL.64 [R1+0x8], R8 ;  /* 0x0000080801007387 */ /* 0x0003e20000100a00 */
[----:B---3--:R-:W-:Y:S01]  /*04f0*/  IADD3 R12, P0, PT, -R4, 0x15f90, RZ ;  /* 0x00015f90040c7810 */ /* 0x008fe20007f1e1ff */
[----:B0-----:R-:W-:-:S03]  /*0500*/  IMAD.U32 R4, RZ, RZ, UR4 ;  /* 0x00000004ff047e24 */ /* 0x001fc6000f8e00ff */
[----:B------:R-:W-:Y:S01]  /*0510*/  IADD3.X R13, PT, PT, RZ, ~R5, RZ, P0, !PT ;  /* 0x80000005ff0d7210 */ /* 0x000fe200007fe4ff */
[----:B--2---:R1:W-:Y:S01]  /*0520*/  STL.64 [R1], R10 ;  /* 0x0000000a01007387 */ /* 0x0043e20000100a00 */
[----:B------:R-:W-:-:S03]  /*0530*/  IMAD.U32 R5, RZ, RZ, UR5 ;  /* 0x00000005ff057e24 */ /* 0x000fc6000f8e00ff */
[----:B----4-:R1:W-:Y:S04]  /*0540*/  STL.64 [R1+0x10], R12 ;  /* 0x0000100c01007387 */ /* 0x0103e80000100a00 */
[----:B------:R-:W-:-:S07]  /*0550*/  LEPC R20, `(.L_x_0) ;  /* 0x000000001014794e */ /* 0x000fce0000000000 */
[----:B-1----:R-:W-:Y:S05]  /*0560*/  CALL.ABS.NOINC R14 ;  /* 0x000000000e007343 */ /* 0x002fea0003c00000 */
.L_x_0:
[----:B------:R-:W-:Y:S05]  /*0570*/  WARPSYNC.ALL ;  /* 0x0000000000007948 */ /* 0x000fea0003800000 */
[----:B------:R-:W0:Y:S01]  /*0580*/  LDCU UR4, c[0x0][0x3a0] ;  /* 0x00007400ff0477ac */ /* 0x000e220008000800 */
[----:B------:R-:W-:Y:S01]  /*0590*/  BAR.SYNC.DEFER_BLOCKING 0x0 ;  /* 0x0000000000007b1d */ /* 0x000fe20000010000 */
[----:B0-----:R-:W-:-:S13]  /*05a0*/  ISETP.GE.U32.AND P0, PT, R18, UR4, PT ;  /* 0x0000000412007c0c */ /* 0x001fda000bf06070 */
[----:B------:R-:W-:Y:S05]  /*05b0*/  @P0 EXIT ;  /* 0x000000000000094d */ /* 0x000fea0003800000 */
[----:B------:R-:W0:Y:S02]  /*05c0*/  LDCU UR5, c[0x0][0x3b0] ;  /* 0x00007600ff0577ac */ /* 0x000e240008000800 */
[----:B0-----:R-:W-:-:S13]  /*05d0*/  ISETP.NE.AND P0, PT, RZ, UR5, PT ;  /* 0x00000005ff007c0c */ /* 0x001fda000bf05270 */
[----:B------:R-:W-:Y:S05]  /*05e0*/  @!P0 EXIT ;  /* 0x000000000000894d */ /* 0x000fea0003800000 */
[----:B------:R-:W0:Y:S01]  /*05f0*/  LDC R7, c[0x0][0x390] ;  /* 0x0000e400ff077b82 */ /* 0x000e220000000800 */
[----:B------:R-:W-:Y:S01]  /*0600*/  USHF.R.S32.HI UR9, URZ, 0x1f, UR5 ;  /* 0x0000001fff097899 */ /* 0x000fe20008011405 */
[----:B0-----:R-:W-:-:S13]  /*0610*/  ISETP.GE.AND P0, PT, R7, 0x2, PT ;  /* 0x000000020700780c */ /* 0x001fda0003f06270 */
[----:B------:R-:W-:Y:S05]  /*0620*/  @!P0 BRA `(.L_x_6) ;  /* 0x0000000800d88947 */ /* 0x000fea0003800000 */
[----:B------:R-:W-:Y:S02]  /*0630*/  ULOP3.LUT UR7, UR5, 0xf, URZ, 0xc0, !UPT ;  /* 0x0000000f05077892 */ /* 0x000fe4000f8ec0ff */
[----:B------:R-:W-:Y:S02]  /*0640*/  ULOP3.LUT UR8, UR5, 0x7, URZ, 0xc0, !UPT ;  /* 0x0000000705087892 */ /* 0x000fe4000f8ec0ff */
[----:B------:R-:W-:-:S12]  /*0650*/  ULOP3.LUT UR5, UR5, 0x3, URZ, 0xc0, !UPT ;  /* 0x0000000305057892 */ /* 0x000fd8000f8ec0ff */
.L_x_15:
[----:B-1----:R-:W0:Y:S08]  /*0660*/  LDC.64 R2, c[0x0][0x398] ;  /* 0x0000e600ff027b82 */ /* 0x002e300000000a00 */
[----:B---345:R-:W1:Y:S01]  /*0670*/  LDC.64 R4, c[0x0][0x388] ;  /* 0x0000e200ff047b82 */ /* 0x038e620000000a00 */
[----:B0-----:R-:W-:-:S06]  /*0680*/  IMAD.WIDE.U32 R2, R18, 0x8, R2 ;  /* 0x0000000812027825 */ /* 0x001fcc00078e0002 */
[----:B--2---:R-:W2:Y:S04]  /*0690*/  LDG.E.64 R2, desc[UR36][R2.64] ;  /* 0x0000002402027981 */ /* 0x004ea8000c1e1b00 */
[----:B-1----:R-:W2:Y:S01]  /*06a0*/  LDG.E.64 R4, desc[UR36][R4.64+0x8] ;  /* 0x0000082404047981 */ /* 0x002ea2000c1e1b00 */
[----:B------:R-:W-:Y:S01]  /*06b0*/  BSSY.RECONVERGENT B0, `(.L_x_7) ;  /* 0x0000013000007945 */ /* 0x000fe20003800200 */
[----:B------:R-:W-:Y:S01]  /*06c0*/  IMAD.MOV.U32 R9, RZ, RZ, 0x1 ;  /* 0x00000001ff097424 */ /* 0x000fe200078e00ff */
[----:B--2---:R-:W-:-:S04]  /*06d0*/  ISETP.GE.U32.AND P0, PT, R2, R4, PT ;  /* 0x000000040200720c */ /* 0x004fc80003f06070 */
[----:B------:R-:W-:-:S13]  /*06e0*/  ISETP.GE.AND.EX P0, PT, R3, R5, PT, P0 ;  /* 0x000000050300720c */ /* 0x000fda0003f06300 */
[----:B------:R-:W-:Y:S05]  /*06f0*/  @!P0 BRA `(.L_x_8) ;  /* 0x0000000000388947 */ /* 0x000fea0003800000 */
[----:B------:R-:W0:Y:S01]  /*0700*/  LDC R11, c[0x0][0x390] ;  /* 0x0000e400ff0b7b82 */ /* 0x000e220000000800 */
[----:B------:R-:W-:-:S07]  /*0710*/  IMAD.MOV.U32 R9, RZ, RZ, 0x1 ;  /* 0x00000001ff097424 */ /* 0x000fce00078e00ff */
[----:B------:R-:W1:Y:S08]  /*0720*/  LDC R8, c[0x0][0x390] ;  /* 0x0000e400ff087b82 */ /* 0x000e700000000800 */
[----:B------:R-:W2:Y:S02]  /*0730*/  LDC.64 R6, c[0x0][0x388] ;  /* 0x0000e200ff067b82 */ /* 0x000ea40000000a00 */
.L_x_9:
[----:B------:R-:W-:Y:S02]  /*0740*/  VIADD R0, R9, 0x1 ;  /* 0x0000000109007836 */ /* 0x000fe40000000000 */
[----:B-1----:R-:W-:-:S03]  /*0750*/  IMAD.MOV.U32 R9, RZ, RZ, R8 ;  /* 0x000000ffff097224 */ /* 0x002fc600078e0008 */
[----:B0-----:R-:W-:-:S13]  /*0760*/  ISETP.NE.AND P0, PT, R0, R11, PT ;  /* 0x0000000b0000720c */ /* 0x001fda0003f05270 */
[----:B------:R-:W-:Y:S05]  /*0770*/  @!P0 BRA `(.L_x_8) ;  /* 0x0000000000188947 */ /* 0x000fea0003800000 */
[----:B------:R-:W-:-:S04]  /*0780*/  IMAD.MOV.U32 R9, RZ, RZ, R0 ;  /* 0x000000ffff097224 */ /* 0x000fc800078e0000 */
[----:B--2---:R-:W-:-:S06]  /*0790*/  IMAD.WIDE.U32 R4, R9, 0x8, R6 ;  /* 0x0000000809047825 */ /* 0x004fcc00078e0006 */
[----:B------:R-:W2:Y:S02]  /*07a0*/  LDG.E.64 R4, desc[UR36][R4.64] ;  /* 0x0000002404047981 */ /* 0x000ea4000c1e1b00 */
[----:B--2---:R-:W-:-:S04]  /*07b0*/  ISETP.GE.U32.AND P0, PT, R2, R4, PT ;  /* 0x000000040200720c */ /* 0x004fc80003f06070 */
[----:B------:R-:W-:-:S13]  /*07c0*/  ISETP.GE.AND.EX P0, PT, R3, R5, PT, P0 ;  /* 0x000000050300720c */ /* 0x000fda0003f06300 */
[----:B------:R-:W-:Y:S05]  /*07d0*/  @P0 BRA `(.L_x_9) ;  /* 0xfffffffc00d80947 */ /* 0x000fea000383ffff */
.L_x_8:
[----:B------:R-:W-:Y:S05]  /*07e0*/  BSYNC.RECONVERGENT B0 ;  /* 0x0000000000007941 */ /* 0x000fea0003800200 */
.L_x_7:
[----:B--2---:R-:W0:Y:S01]  /*07f0*/  LDC.64 R6, c[0x0][0x388] ;  /* 0x0000e200ff067b82 */ /* 0x004e220000000a00 */
[----:B------:R-:W1:Y:S07]  /*0800*/  LDCU UR6, c[0x0][0x3b0] ;  /* 0x00007600ff0677ac */ /* 0x000e6e0008000800 */
[----:B------:R-:W2:Y:S01]  /*0810*/  LDC.64 R4, c[0x0][0x380] ;  /* 0x0000e000ff047b82 */ /* 0x000ea20000000a00 */
[----:B0-----:R-:W-:-:S06]  /*0820*/  IMAD.WIDE.U32 R6, R9, 0x8, R6 ;  /* 0x0000000809067825 */ /* 0x001fcc00078e0006 */
[----:B------:R-:W3:Y:S01]  /*0830*/  LDG.E.64 R6, desc[UR36][R6.64+-0x8] ;  /* 0xfffff82406067981 */ /* 0x000ee2000c1e1b00 */
[----:B--2---:R-:W-:-:S06]  /*0840*/  IMAD.WIDE.U32 R4, R9, 0x8, R4 ;  /* 0x0000000809047825 */ /* 0x004fcc00078e0004 */
[----:B------:R-:W5:Y:S01]  /*0850*/  LDG.E.64 R4, desc[UR36][R4.64+-0x8] ;  /* 0xfffff82404047981 */ /* 0x000f62000c1e1b00 */
[----:B-1----:R-:W-:Y:S01]  /*0860*/  UISETP.GE.U32.AND UP0, UPT, UR6, 0x10, UPT ;  /* 0x000000100600788c */ /* 0x002fe2000bf06070 */
[----:B------:R-:W-:Y:S01]  /*0870*/  UMOV UR4, URZ ;  /* 0x000000ff00047c82 */ /* 0x000fe20008000000 */
[----:B---3--:R-:W-:-:S05]  /*0880*/  IADD3 R11, P0, PT, R2, -R6, RZ ;  /* 0x80000006020b7210 */ /* 0x008fca0007f1e0ff */
[----:B------:R-:W-:Y:S02]  /*0890*/  IMAD.X R13, R3, 0x1, ~R7, P0 ;  /* 0x00000001030d7824 */ /* 0x000fe400000e0e07 */
[----:B------:R-:W-:-:S04]  /*08a0*/  IMAD.WIDE.U32 R2, R11, UR6, RZ ;  /* 0x000000060b027c25 */ /* 0x000fc8000f8e00ff */
[----:B------:R-:W-:-:S04]  /*08b0*/  IMAD R0, R13, UR6, RZ ;  /* 0x000000060d007c24 */ /* 0x000fc8000f8e02ff */
[----:B------:R-:W-:Y:S02]  /*08c0*/  IMAD R9, R11, UR9, R0 ;  /* 0x000000090b097c24 */ /* 0x000fe4000f8e0200 */
[----:B------:R-:W-:Y:S02]  /*08d0*/  IMAD R0, R18, UR6, RZ ;  /* 0x0000000612007c24 */ /* 0x000fe4000f8e02ff */
[----:B------:R-:W-:Y:S01]  /*08e0*/  IMAD.IADD R10, R3, 0x1, R9 ;  /* 0x00000001030a7824 */ /* 0x000fe200078e0209 */
[----:B------:R-:W-:Y:S06]  /*08f0*/  BRA.U !UP0, `(.L_x_10) ;  /* 0x0000000108e47547 */ /* 0x000fec000b800000 */
[----:B------:R-:W0:Y:S01]  /*0900*/  LDCU.64 UR10, c[0x0][0x3a8] ;  /* 0x00007500ff0a77ac */ /* 0x000e220008000a00 */
[----:B------:R-:W-:Y:S01]  /*0910*/  IMAD R6, R11, UR9, RZ ;  /* 0x000000090b067c24 */ /* 0x000fe2000f8e02ff */
[----:B-----5:R-:W-:Y:S01]  /*0920*/  LEA R14, P0, R2, R4, 0x2 ;  /* 0x00000004020e7211 */ /* 0x020fe200078010ff */
[----:B------:R-:W-:Y:S02]  /*0930*/  ULOP3.LUT UR4, UR6, 0xfffffff0, URZ, 0xc0, !UPT ;  /* 0xfffffff006047892 */ /* 0x000fe4000f8ec0ff */
[----:B------:R-:W-:Y:S02]  /*0940*/  IMAD R11, R13, UR6, R6 ;  /* 0x000000060d0b7c24 */ /* 0x000fe4000f8e0206 */
[----:B------:R-:W-:-:S03]  /*0950*/  UIADD3 UR6, UPT, UPT, -UR4, URZ, URZ ;  /* 0x000000ff04067290 */ /* 0x000fc6000fffe1ff */
[----:B------:R-:W-:-:S04]  /*0960*/  IADD3 R11, PT, PT, R11, R3, RZ ;  /* 0x000000030b0b7210 */ /* 0x000fc80007ffe0ff */
[----:B------:R-:W-:Y:S02]  /*0970*/  LEA.HI.X R11, R2, R5, R11, 0x2, P0 ;  /* 0x00000005020b7211 */ /* 0x000fe400000f140b */
[----:B0-----:R-:W-:-:S04]  /*0980*/  LEA R12, P1, R0, UR10, 0x2 ;  /* 0x0000000a000c7c11 */ /* 0x001fc8000f8210ff */
[----:B------:R-:W-:Y:S02]  /*0990*/  LEA.HI.X R21, R0, UR11, RZ, 0x2, P1 ;  /* 0x0000000b00157c11 */ /* 0x000fe400088f14ff */
[----:B------:R-:W-:Y:S02]  /*09a0*/  IADD3 R14, P1, PT, R14, 0x20, RZ ;  /* 0x000000200e0e7810 */ /* 0x000fe40007f3e0ff */
[----:B------:R-:W-:-:S03]  /*09b0*/  IADD3 R12, P2, PT, R12, 0x20, RZ ;  /* 0x000000200c0c7810 */ /* 0x000fc60007f5e0ff */
[----:B------:R-:W-:Y:S02]  /*09c0*/  IMAD.X R11, RZ, RZ, R11, P1 ;  /* 0x000000ffff0b7224 */ /* 0x000fe400008e060b */
[----:B------:R-:W-:-:S08]  /*09d0*/  IMAD.X R21, RZ, RZ, R21, P2 ;  /* 0x000000ffff157224 */ /* 0x000fd000010e0615 */
.L_x_11:
[----:B------:R-:W-:Y:S02]  /*09e0*/  IMAD.MOV.U32 R8, RZ, RZ, R14 ;  /* 0x000000ffff087224 */ /* 0x000fe400078e000e */
[----:B------:R-:W-:-:S05]  /*09f0*/  IMAD.MOV.U32 R9, RZ, RZ, R11 ;  /* 0x000000ffff097224 */ /* 0x000fca00078e000b */
[----:B------:R-:W2:Y:S01]  /*0a00*/  LD.E R11, desc[UR36][R8.64+-0x20] ;  /* 0xffffe024080b7980 */ /* 0x000ea2000c101900 */
[----:B-1----:R-:W-:Y:S02]  /*0a10*/  IMAD.MOV.U32 R6, RZ, RZ, R12 ;  /* 0x000000ffff067224 */ /* 0x002fe400078e000c */
[----:B------:R-:W-:-:S05]  /*0a20*/  IMAD.MOV.U32 R7, RZ, RZ, R21 ;  /* 0x000000ffff077224 */ /* 0x000fca00078e0015 */
[----:B--2---:R0:W-:Y:S04]  /*0a30*/  STG.E desc[UR36][R6.64+-0x20], R11 ;  /* 0xffffe00b06007986 */ /* 0x0041e8000c101924 */
[----:B------:R-:W2:Y:S04]  /*0a40*/  LD.E R13, desc[UR36][R8.64+-0x1c] ;  /* 0xffffe424080d7980 */ /* 0x000ea8000c101900 */
[----:B--2---:R1:W-:Y:S04]  /*0a50*/  STG.E desc[UR36][R6.64+-0x1c], R13 ;  /* 0xffffe40d06007986 */ /* 0x0043e8000c101924 */
[----:B------:R-:W2:Y:S04]  /*0a60*/  LD.E R15, desc[UR36][R8.64+-0x18] ;  /* 0xffffe824080f7980 */ /* 0x000ea8000c101900 */
[----:B--2---:R2:W-:Y:S04]  /*0a70*/  STG.E desc[UR36][R6.64+-0x18], R15 ;  /* 0xffffe80f06007986 */ /* 0x0045e8000c101924 */
[----:B------:R-:W3:Y:S04]  /*0a80*/  LD.E R17, desc[UR36][R8.64+-0x14] ;  /* 0xffffec2408117980 */ /* 0x000ee8000c101900 */
[----:B---3--:R3:W-:Y:S04]  /*0a90*/  STG.E desc[UR36][R6.64+-0x14], R17 ;  /* 0xffffec1106007986 */ /* 0x0087e8000c101924 */
[----:B------:R-:W4:Y:S04]  /*0aa0*/  LD.E R21, desc[UR36][R8.64+-0x10] ;  /* 0xfffff02408157980 */ /* 0x000f28000c101900 */
[----:B----4-:R4:W-:Y:S04]  /*0ab0*/  STG.E desc[UR36][R6.64+-0x10], R21 ;  /* 0xfffff01506007986 */ /* 0x0109e8000c101924 */
[----:B------:R-:W5:Y:S04]  /*0ac0*/  LD.E R23, desc[UR36][R8.64+-0xc] ;  /* 0xfffff42408177980 */ /* 0x000f68000c101900 */
[----:B-----5:R5:W-:Y:S04]  /*0ad0*/  STG.E desc[UR36][R6.64+-0xc], R23 ;  /* 0xfffff41706007986 */ /* 0x020be8000c101924 */
[----:B0-----:R-:W2:Y:S04]  /*0ae0*/  LD.E R11, desc[UR36][R8.64+-0x8] ;  /* 0xfffff824080b7980 */ /* 0x001ea8000c101900 */
[----:B--2---:R0:W-:Y:S04]  /*0af0*/  STG.E desc[UR36][R6.64+-0x8], R11 ;  /* 0xfffff80b06007986 */ /* 0x0041e8000c101924 */
[----:B-1----:R-:W2:Y:S04]  /*0b00*/  LD.E R13, desc[UR36][R8.64+-0x4] ;  /* 0xfffffc24080d7980 */ /* 0x002ea8000c101900 */
[----:B--2---:R1:W-:Y:S04]  /*0b10*/  STG.E desc[UR36][R6.64+-0x4], R13 ;  /* 0xfffffc0d06007986 */ /* 0x0043e8000c101924 */
[----:B------:R-:W2:Y:S04]  /*0b20*/  LD.E R15, desc[UR36][R8.64] ;  /* 0x00000024080f7980 */ /* 0x000ea8000c101900 */
[----:B--2---:R2:W-:Y:S04]  /*0b30*/  STG.E desc[UR36][R6.64], R15 ;  /* 0x0000000f06007986 */ /* 0x0045e8000c101924 */
[----:B---3--:R-:W3:Y:S04]  /*0b40*/  LD.E R17, desc[UR36][R8.64+0x4] ;  /* 0x0000042408117980 */ /* 0x008ee8000c101900 */
[----:B---3--:R3:W-:Y:S04]  /*0b50*/  STG.E desc[UR36][R6.64+0x4], R17 ;  /* 0x0000041106007986 */ /* 0x0087e8000c101924 */
[----:B----4-:R-:W4:Y:S04]  /*0b60*/  LD.E R21, desc[UR36][R8.64+0x8] ;  /* 0x0000082408157980 */ /* 0x010f28000c101900 */
[----:B----4-:R-:W-:Y:S04]  /*0b70*/  STG.E desc[UR36][R6.64+0x8], R21 ;  /* 0x0000081506007986 */ /* 0x010fe8000c101924 */
[----:B-----5:R-:W4:Y:S04]  /*0b80*/  LD.E R23, desc[UR36][R8.64+0xc] ;  /* 0x00000c2408177980 */ /* 0x020f28000c101900 */
[----:B----4-:R-:W-:Y:S04]  /*0b90*/  STG.E desc[UR36][R6.64+0xc], R23 ;  /* 0x00000c1706007986 */ /* 0x010fe8000c101924 */
[----:B0-----:R-:W4:Y:S04]  /*0ba0*/  LD.E R11, desc[UR36][R8.64+0x10] ;  /* 0x00001024080b7980 */ /* 0x001f28000c101900 */
[----:B----4-:R0:W-:Y:S04]  /*0bb0*/  STG.E desc[UR36][R6.64+0x10], R11 ;  /* 0x0000100b06007986 */ /* 0x0101e8000c101924 */
[----:B-1----:R-:W4:Y:S04]  /*0bc0*/  LD.E R13, desc[UR36][R8.64+0x14] ;  /* 0x00001424080d7980 */ /* 0x002f28000c101900 */
[----:B----4-:R1:W-:Y:S04]  /*0bd0*/  STG.E desc[UR36][R6.64+0x14], R13 ;  /* 0x0000140d06007986 */ /* 0x0103e8000c101924 */
[----:B--2---:R-:W2:Y:S04]  /*0be0*/  LD.E R15, desc[UR36][R8.64+0x18] ;  /* 0x00001824080f7980 */ /* 0x004ea8000c101900 */
[----:B--2---:R1:W-:Y:S04]  /*0bf0*/  STG.E desc[UR36][R6.64+0x18], R15 ;  /* 0x0000180f06007986 */ /* 0x0043e8000c101924 */
[----:B---3--:R-:W2:Y:S01]  /*0c00*/  LD.E R17, desc[UR36][R8.64+0x1c] ;  /* 0x00001c2408117980 */ /* 0x008ea2000c101900 */
[----:B------:R-:W-:Y:S01]  /*0c10*/  UIADD3 UR6, UPT, UPT, UR6, 0x10, URZ ;  /* 0x0000001006067890 */ /* 0x000fe2000fffe0ff */
[----:B------:R-:W-:-:S02]  /*0c20*/  IADD3 R14, P0, PT, R8, 0x40, RZ ;  /* 0x00000040080e7810 */ /* 0x000fc40007f1e0ff */
[----:B------:R-:W-:Y:S01]  /*0c30*/  IADD3 R12, P1, PT, R6, 0x40, RZ ;  /* 0x00000040060c7810 */ /* 0x000fe20007f3e0ff */
[----:B------:R-:W-:Y:S02]  /*0c40*/  UISETP.NE.AND UP0, UPT, UR6, URZ, UPT ;  /* 0x000000ff0600728c */ /* 0x000fe4000bf05270 */
[----:B0-----:R-:W-:Y:S02]  /*0c50*/  IMAD.X R11, RZ, RZ, R9, P0 ;  /* 0x000000ffff0b7224 */ /* 0x001fe400000e0609 */
[----:B------:R-:W-:Y:S01]  /*0c60*/  IMAD.X R21, RZ, RZ, R7, P1 ;  /* 0x000000ffff157224 */ /* 0x000fe200008e0607 */
[----:B--2---:R1:W-:Y:S04]  /*0c70*/  STG.E desc[UR36][R6.64+0x1c], R17 ;  /* 0x00001c1106007986 */ /* 0x0043e8000c101924 */
[----:B------:R-:W-:Y:S05]  /*0c80*/  BRA.U UP0, `(.L_x_11) ;  /* 0xfffffffd00547547 */ /* 0x000fea000b83ffff */
.L_x_10:
[----:B------:R-:W-:-:S09]  /*0c90*/  UISETP.NE.AND UP0, UPT, UR7, URZ, UPT ;  /* 0x000000ff0700728c */ /* 0x000fd2000bf05270 */
[----:B------:R-:W-:Y:S05]  /*0ca0*/  BRA.U !UP0, `(.L_x_12) ;  /* 0x0000000508247547 */ /* 0x000fea000b800000 */
[----:B------:R-:W-:Y:S02]  /*0cb0*/  UIADD3 UR6, UPT, UPT, UR7, -0x1, URZ ;  /* 0xffffffff07067890 */ /* 0x000fe4000fffe0ff */
[----:B------:R-:W-:Y:S02]  /*0cc0*/  UISETP.NE.AND UP1, UPT, UR8, URZ, UPT ;  /* 0x000000ff0800728c */ /* 0x000fe4000bf25270 */
[----:B------:R-:W-:-:S09]  /*0cd0*/  UISETP.GE.U32.AND UP0, UPT, UR6, 0x7, UPT ;  /* 0x000000070600788c */ /* 0x000fd2000bf06070 */
[----:B------:R-:W-:Y:S05]  /*0ce0*/  BRA.U !UP0, `(.L_x_13) ;  /* 0x0000000108687547 */ /* 0x000fea000b800000 */
[----:B-1----:R-:W-:Y:S01]  /*0cf0*/  IADD3 R7, P0, PT, R2, UR4, RZ ;  /* 0x0000000402077c10 */ /* 0x002fe2000ff1e0ff */
[----:B------:R-:W0:Y:S04]  /*0d00*/  LDCU.64 UR10, c[0x0][0x3a8] ;  /* 0x00007500ff0a77ac */ /* 0x000e280008000a00 */
[----:B------:R-:W-:Y:S01]  /*0d10*/  IMAD.X R6, RZ, RZ, R10, P0 ;  /* 0x000000ffff067224 */ /* 0x000fe200000e060a */
[----:B-----5:R-:W-:-:S04]  /*0d20*/  LEA R8, P0, R7, R4, 0x2 ;  /* 0x0000000407087211 */ /* 0x020fc800078010ff */
[----:B------:R-:W-:-:S05]  /*0d30*/  LEA.HI.X R9, R7, R5, R6, 0x2, P0 ;  /* 0x0000000507097211 */ /* 0x000fca00000f1406 */
[----:B------:R-:W2:Y:S01]  /*0d40*/  LD.E R11, desc[UR36][R8.64] ;  /* 0x00000024080b7980 */ /* 0x000ea2000c101900 */
[----:B------:R-:W-:-:S05]  /*0d50*/  IADD3 R7, P0, PT, R0, UR4, RZ ;  /* 0x0000000400077c10 */ /* 0x000fca000ff1e0ff */
[----:B------:R-:W-:Y:S01]  /*0d60*/  IMAD.X R12, RZ, RZ, RZ, P0 ;  /* 0x000000ffff0c7224 */ /* 0x000fe200000e06ff */
[----:B0-----:R-:W-:-:S04]  /*0d70*/  LEA R6, P0, R7, UR10, 0x2 ;  /* 0x0000000a07067c11 */ /* 0x001fc8000f8010ff */
[----:B------:R-:W-:-:S05]  /*0d80*/  LEA.HI.X R7, R7, UR11, R12, 0x2, P0 ;  /* 0x0000000b07077c11 */ /* 0x000fca00080f140c */
[----:B--2---:R0:W-:Y:S04]  /*0d90*/  STG.E desc[UR36][R6.64], R11 ;  /* 0x0000000b06007986 */ /* 0x0041e8000c101924 */
[----:B------:R-:W2:Y:S04]  /*0da0*/  LD.E R13, desc[UR36][R8.64+0x4] ;  /* 0x00000424080d7980 */ /* 0x000ea8000c101900 */
[----:B--2---:R1:W-:Y:S04]  /*0db0*/  STG.E desc[UR36][R6.64+0x4], R13 ;  /* 0x0000040d06007986 */ /* 0x0043e8000c101924 */
[----:B------:R-:W2:Y:S04]  /*0dc0*/  LD.E R15, desc[UR36][R8.64+0x8] ;  /* 0x00000824080f7980 */ /* 0x000ea8000c101900 */
[----:B--2---:R2:W-:Y:S04]  /*0dd0*/  STG.E desc[UR36][R6.64+0x8], R15 ;  /* 0x0000080f06007986 */ /* 0x0045e8000c101924 */
[----:B------:R-:W3:Y:S04]  /*0de0*/  LD.E R17, desc[UR36][R8.64+0xc] ;  /* 0x00000c2408117980 */ /* 0x000ee8000c101900 */
[----:B---3--:R2:W-:Y:S04]  /*0df0*/  STG.E desc[UR36][R6.64+0xc], R17 ;  /* 0x00000c1106007986 */ /* 0x0085e8000c101924 */
[----:B------:R-:W3:Y:S04]  /*0e00*/  LD.E R21, desc[UR36][R8.64+0x10] ;  /* 0x0000102408157980 */ /* 0x000ee8000c101900 */
[----:B---3--:R2:W-:Y:S04]  /*0e10*/  STG.E desc[UR36][R6.64+0x10], R21 ;  /* 0x0000101506007986 */ /* 0x0085e8000c101924 */
[----:B------:R-:W3:Y:S04]  /*0e20*/  LD.E R23, desc[UR36][R8.64+0x14] ;  /* 0x0000142408177980 */ /* 0x000ee8000c101900 */
[----:B---3--:R2:W-:Y:S04]  /*0e30*/  STG.E desc[UR36][R6.64+0x14], R23 ;  /* 0x0000141706007986 */ /* 0x0085e8000c101924 */
[----:B0-----:R-:W3:Y:S04]  /*0e40*/  LD.E R11, desc[UR36][R8.64+0x18] ;  /* 0x00001824080b7980 */ /* 0x001ee8000c101900 */
[----:B---3--:R2:W-:Y:S04]  /*0e50*/  STG.E desc[UR36][R6.64+0x18], R11 ;  /* 0x0000180b06007986 */ /* 0x0085e8000c101924 */
[----:B-1----:R-:W3:Y:S01]  /*0e60*/  LD.E R13, desc[UR36][R8.64+0x1c] ;  /* 0x00001c24080d7980 */ /* 0x002ee2000c101900 */
[----:B------:R-:W-:-:S03]  /*0e70*/  UIADD3 UR4, UPT, UPT, UR4, 0x8, URZ ;  /* 0x0000000804047890 */ /* 0x000fc6000fffe0ff */
[----:B---3--:R2:W-:Y:S09]  /*0e80*/  STG.E desc[UR36][R6.64+0x1c], R13 ;  /* 0x00001c0d06007986 */ /* 0x0085f2000c101924 */
.L_x_13:
[----:B------:R-:W-:Y:S05]  /*0e90*/  BRA.U !UP1, `(.L_x_12) ;  /* 0x0000000109a87547 */ /* 0x000fea000b800000 */
[----:B------:R-:W-:Y:S02]  /*0ea0*/  UIADD3 UR6, UPT, UPT, UR8, -0x1, URZ ;  /* 0xffffffff08067890 */ /* 0x000fe4000fffe0ff */
[----:B------:R-:W-:Y:S02]  /*0eb0*/  UISETP.NE.AND UP1, UPT, UR5, URZ, UPT ;  /* 0x000000ff0500728c */ /* 0x000fe4000bf25270 */
[----:B------:R-:W-:-:S09]  /*0ec0*/  UISETP.GE.U32.AND UP0, UPT, UR6, 0x3, UPT ;  /* 0x000000030600788c */ /* 0x000fd2000bf06070 */
[----:B------:R-:W-:Y:S05]  /*0ed0*/  BRA.U !UP0, `(.L_x_14) ;  /* 0x0000000108487547 */ /* 0x000fea000b800000 */
[----:B-12---:R-:W-:Y:S01]  /*0ee0*/  IADD3 R7, P0, PT, R2, UR4, RZ ;  /* 0x0000000402077c10 */ /* 0x006fe2000ff1e0ff */
[----:B------:R-:W0:Y:S04]  /*0ef0*/  LDCU.64 UR10, c[0x0][0x3a8] ;  /* 0x00007500ff0a77ac */ /* 0x000e280008000a00 */
[----:B------:R-:W-:Y:S01]  /*0f00*/  IMAD.X R8, RZ, RZ, R10, P0 ;  /* 0x000000ffff087224 */ /* 0x000fe200000e060a */
[----:B-----5:R-:W-:-:S04]  /*0f10*/  LEA R6, P0, R7, R4, 0x2 ;  /* 0x0000000407067211 */ /* 0x020fc800078010ff */
[----:B------:R-:W-:-:S05]  /*0f20*/  LEA.HI.X R7, R7, R5, R8, 0x2, P0 ;  /* 0x0000000507077211 */ /* 0x000fca00000f1408 */
[----:B------:R-:W2:Y:S01]  /*0f30*/  LD.E R11, desc[UR36][R6.64] ;  /* 0x00000024060b7980 */ /* 0x000ea2000c101900 */
[----:B------:R-:W-:-:S04]  /*0f40*/  IADD3 R9, P0, PT, R0, UR4, RZ ;  /* 0x0000000400097c10 */ /* 0x000fc8000ff1e0ff */
[----:B------:R-:W-:Y:S02]  /*0f50*/  IADD3.X R12, PT, PT, RZ, RZ, RZ, P0, !PT ;  /* 0x000000ffff0c7210 */ /* 0x000fe400007fe4ff */
[----:B0-----:R-:W-:-:S04]  /*0f60*/  LEA R8, P0, R9, UR10, 0x2 ;  /* 0x0000000a09087c11 */ /* 0x001fc8000f8010ff */
[----:B------:R-:W-:-:S05]  /*0f70*/  LEA.HI.X R9, R9, UR11, R12, 0x2, P0 ;  /* 0x0000000b09097c11 */ /* 0x000fca00080f140c */
[----:B--2---:R0:W-:Y:S04]  /*0f80*/  STG.E desc[UR36][R8.64], R11 ;  /* 0x0000000b08007986 */ /* 0x0041e8000c101924 */
[----:B------:R-:W2:Y:S04]  /*0f90*/  LD.E R13, desc[UR36][R6.64+0x4] ;  /* 0x00000424060d7980 */ /* 0x000ea8000c101900 */
[----:B--2---:R0:W-:Y:S04]  /*0fa0*/  STG.E desc[UR36][R8.64+0x4], R13 ;  /* 0x0000040d08007986 */ /* 0x0041e8000c101924 */
[----:B------:R-:W2:Y:S04]  /*0fb0*/  LD.E R15, desc[UR36][R6.64+0x8] ;  /* 0x00000824060f7980 */ /* 0x000ea8000c101900 */
[----:B--2---:R0:W-:Y:S04]  /*0fc0*/  STG.E desc[UR36][R8.64+0x8], R15 ;  /* 0x0000080f08007986 */ /* 0x0041e8000c101924 */
[----:B------:R-:W2:Y:S01]  /*0fd0*/  LD.E R17, desc[UR36][R6.64+0xc] ;  /* 0x00000c2406117980 */ /* 0x000ea2000c101900 */
[----:B------:R-:W-:-:S03]  /*0fe0*/  UIADD3 UR4, UPT, UPT, UR4, 0x4, URZ ;  /* 0x0000000404047890 */ /* 0x000fc6000fffe0ff */
[----:B--2---:R0:W-:Y:S09]  /*0ff0*/  STG.E desc[UR36][R8.64+0xc], R17 ;  /* 0x00000c1108007986 */ /* 0x0041f2000c101924 */
.L_x_14:
[----:B------:R-:W-:Y:S05]  /*1000*/  BRA.U !UP1, `(.L_x_12) ;  /* 0x00000001094c7547 */ /* 0x000fea000b800000 */
[----:B------:R-:W-:Y:S01]  /*1010*/  IADD3 R3, P0, PT, R2, UR4, RZ ;  /* 0x0000000402037c10 */ /* 0x000fe2000ff1e0ff */
[----:B------:R-:W3:Y:S04]  /*1020*/  LDCU.64 UR10, c[0x0][0x3a8] ;  /* 0x00007500ff0a77ac */ /* 0x000ee80008000a00 */
[----:B------:R-:W-:Y:S01]  /*1030*/  IMAD.X R10, RZ, RZ, R10, P0 ;  /* 0x000000ffff0a7224 */ /* 0x000fe200000e060a */
[----:B-----5:R-:W-:-:S04]  /*1040*/  LEA R2, P0, R3, R4, 0x2 ;  /* 0x0000000403027211 */ /* 0x020fc800078010ff */
[----:B------:R-:W-:-:S05]  /*1050*/  LEA.HI.X R3, R3, R5, R10, 0x2, P0 ;  /* 0x0000000503037211 */ /* 0x000fca00000f140a */
[----:B-12---:R-:W2:Y:S01]  /*1060*/  LD.E R7, desc[UR36][R2.64] ;  /* 0x0000002402077980 */ /* 0x006ea2000c101900 */
[----:B------:R-:W-:Y:S01]  /*1070*/  IADD3 R0, P0, PT, R0, UR4, RZ ;  /* 0x0000000400007c10 */ /* 0x000fe2000ff1e0ff */
[----:B------:R-:W-:-:S04]  /*1080*/  UISETP.NE.AND UP0, UPT, UR5, 0x1, UPT ;  /* 0x000000010500788c */ /* 0x000fc8000bf05270 */
[----:B------:R-:W-:Y:S01]  /*1090*/  IMAD.X R5, RZ, RZ, RZ, P0 ;  /* 0x000000ffff057224 */ /* 0x000fe200000e06ff */
[----:B---3--:R-:W-:-:S04]  /*10a0*/  LEA R4, P0, R0, UR10, 0x2 ;  /* 0x0000000a00047c11 */ /* 0x008fc8000f8010ff */
[----:B------:R-:W-:-:S05]  /*10b0*/  LEA.HI.X R5, R0, UR11, R5, 0x2, P0 ;  /* 0x0000000b00057c11 */ /* 0x000fca00080f1405 */
[----:B--2---:R3:W-:Y:S01]  /*10c0*/  STG.E desc[UR36][R4.64], R7 ;  /* 0x0000000704007986 */ /* 0x0047e2000c101924 */
[----:B------:R-:W-:Y:S05]  /*10d0*/  BRA.U !UP0, `(.L_x_12) ;  /* 0x0000000108187547 */ /* 0x000fea000b800000 */
[----:B---3--:R-:W2:Y:S01]  /*10e0*/  LD.E R7, desc[UR36][R2.64+0x4] ;  /* 0x0000042402077980 */ /* 0x008ea2000c101900 */
[----:B------:R-:W-:-:S03]  /*10f0*/  UISETP.NE.AND UP0, UPT, UR5, 0x2, UPT ;  /* 0x000000020500788c */ /* 0x000fc6000bf05270 */
[----:B--2---:R4:W-:Y:S06]  /*1100*/  STG.E desc[UR36][R4.64+0x4], R7 ;  /* 0x0000040704007986 */ /* 0x0049ec000c101924 */
[----:B------:R-:W-:Y:S05]  /*1110*/  BRA.U !UP0, `(.L_x_12) ;  /* 0x0000000108087547 */ /* 0x000fea000b800000 */
[----:B------:R-:W2:Y:S04]  /*1120*/  LD.E R3, desc[UR36][R2.64+0x8] ;  /* 0x0000082402037980 */ /* 0x000ea8000c101900 */
[----:B--2---:R1:W-:Y:S02]  /*1130*/  STG.E desc[UR36][R4.64+0x8], R3 ;  /* 0x0000080304007986 */ /* 0x0043e4000c101924 */
.L_x_12:
[----:B------:R-:W0:Y:S01]  /*1140*/  LDCU UR4, c[0x0][0x3a0] ;  /* 0x00007400ff0477ac */ /* 0x000e220008000800 */
[----:B------:R-:W-:-:S05]  /*1150*/  IMAD.IADD R18, R19, 0x1, R18 ;  /* 0x0000000113127824 */ /* 0x000fca00078e0212 */
[----:B0-----:R-:W-:-:S13]  /*1160*/  ISETP.GE.U32.AND P0, PT, R18, UR4, PT ;  /* 0x0000000412007c0c */ /* 0x001fda000bf06070 */
[----:B------:R-:W-:Y:S05]  /*1170*/  @!P0 BRA `(.L_x_15) ;  /* 0xfffffff400388947 */ /* 0x000fea000383ffff */
[----:B------:R-:W-:Y:S05]  /*1180*/  EXIT ;  /* 0x000000000000794d */ /* 0x000fea0003800000 */
.L_x_6:
[----:B------:R-:W0:Y:S01]  /*1190*/  LDC.64 R2, c[0x0][0x380] ;  /* 0x0000e000ff027b82 */ /* 0x000e220000000a00 */
[----:B------:R-:W-:Y:S02]  /*11a0*/  ULOP3.LUT UR4, UR5, 0xf, URZ, 0xc0, !UPT ;  /* 0x0000000f05047892 */ /* 0x000fe4000f8ec0ff */
[----:B------:R-:W-:Y:S02]  /*11b0*/  ULOP3.LUT UR6, UR5, 0x7, URZ, 0xc0, !UPT ;  /* 0x0000000705067892 */ /* 0x000fe4000f8ec0ff */
[----:B------:R-:W-:Y:S01]  /*11c0*/  ULOP3.LUT UR7, UR5, 0xfffffff0, URZ, 0xc0, !UPT ;  /* 0xfffffff005077892 */ /* 0x000fe2000f8ec0ff */
[----:B------:R-:W1:Y:S02]  /*11d0*/  LDCU.64 UR10, c[0x0][0x3a8] ;  /* 0x00007500ff0a77ac */ /* 0x000e640008000a00 */
[----:B------:R-:W2:Y:S01]  /*11e0*/  LDC.64 R4, c[0x0][0x388] ;  /* 0x0000e200ff047b82 */ /* 0x000ea20000000a00 */
[----:B------:R-:W-:Y:S01]  /*11f0*/  ULOP3.LUT UR5, UR5, 0x3, URZ, 0xc0, !UPT ;  /* 0x0000000305057892 */ /* 0x000fe2000f8ec0ff */
[----:B0-----:R-:W-:-:S04]  /*1200*/  IMAD.WIDE R2, R7, 0x8, R2 ;  /* 0x0000000807027825 */ /* 0x001fc800078e0202 */
[----:B-12---:R-:W-:-:S07]  /*1210*/  IMAD.WIDE R4, R7, 0x8, R4 ;  /* 0x0000000807047825 */ /* 0x006fce00078e0204 */
.L_x_21:
[----:B01-3--:R-:W0:Y:S01]  /*1220*/  LDC.64 R12, c[0x0][0x398] ;  /* 0x0000e600ff0c7b82 */ /* 0x00be220000000a00 */
[----:B----4-:R-:W2:Y:S01]  /*1230*/  LDG.E.64 R8, desc[UR36][R4.64+-0x8] ;  /* 0xfffff82404087981 */ /* 0x010ea2000c1e1b00 */
[----:B------:R-:W1:Y:S03]  /*1240*/  LDCU UR8, c[0x0][0x3b0] ;  /* 0x00007600ff0877ac */ /* 0x000e660008000800 */
[----:B-----5:R3:W5:Y:S01]  /*1250*/  LDG.E.64 R6, desc[UR36][R2.64+-0x8] ;  /* 0xfffff82402067981 */ /* 0x020762000c1e1b00 */
[----:B0-----:R-:W-:-:S06]  /*1260*/  IMAD.WIDE.U32 R12, R18, 0x8, R12 ;  /* 0x00000008120c7825 */ /* 0x001fcc00078e000c */
[----:B------:R-:W2:Y:S01]  /*1270*/  LDG.E.64 R12, desc[UR36][R12.64] ;  /* 0x000000240c0c7981 */ /* 0x000ea2000c1e1b00 */
[----:B-1----:R-:W-:Y:S01]  /*1280*/  UISETP.GE.U32.AND UP0, UPT, UR8, 0x10, UPT ;  /* 0x000000100800788c */ /* 0x002fe2000bf06070 */
[----:B--2---:R-:W-:-:S05]  /*1290*/  IADD3 R0, P0, PT, R12, -R8, RZ ;  /* 0x800000080c007210 */ /* 0x004fca0007f1e0ff */
[----:B------:R-:W-:-:S04]  /*12a0*/  IMAD.X R8, R13, 0x1, ~R9, P0 ;  /* 0x000000010d087824 */ /* 0x000fc800000e0e09 */
[----:B------:R-:W-:Y:S02]  /*12b0*/  IMAD R11, R8, UR8, RZ ;  /* 0x00000008080b7c24 */ /* 0x000fe4000f8e02ff */
[----:B------:R-:W-:-:S04]  /*12c0*/  IMAD.WIDE.U32 R8, R0, UR8, RZ ;  /* 0x0000000800087c25 */ /* 0x000fc8000f8e00ff */
[----:B------:R-:W-:Y:S02]  /*12d0*/  IMAD R15, R0, UR9, R11 ;  /* 0x00000009000f7c24 */ /* 0x000fe4000f8e020b */
[----:B------:R-:W-:Y:S02]  /*12e0*/  IMAD.MOV.U32 R11, RZ, RZ, RZ ;  /* 0x000000ffff0b7224 */ /* 0x000fe400078e00ff */
[----:B------:R-:W-:Y:S02]  /*12f0*/  IMAD R0, R18, UR8, RZ ;  /* 0x0000000812007c24 */ /* 0x000fe4000f8e02ff */
[----:B------:R-:W-:Y:S01]  /*1300*/  IMAD.IADD R10, R9, 0x1, R15 ;  /* 0x00000001090a7824 */ /* 0x000fe200078e020f */
[----:B---3--:R-:W-:Y:S06]  /*1310*/  BRA.U !UP0, `(.L_x_16) ;  /* 0x0000000108b47547 */ /* 0x008fec000b800000 */
[----:B------:R-:W-:-:S07]  /*1320*/  IMAD.MOV.U32 R11, RZ, RZ, RZ ;  /* 0x000000ffff0b7224 */ /* 0x000fce00078e00ff */
.L_x_17:
[----:B--2---:R-:W-:-:S05]  /*1330*/  IADD3 R13, P0, PT, R11, R8, RZ ;  /* 0x000000080b0d7210 */ /* 0x004fca0007f1e0ff */
[----:B------:R-:W-:Y:S01]  /*1340*/  IMAD.X R12, RZ, RZ, R10, P0 ;  /* 0x000000ffff0c7224 */ /* 0x000fe200000e060a */
[----:B-----5:R-:W-:-:S04]  /*1350*/  LEA R14, P0, R13, R6, 0x2 ;  /* 0x000000060d0e7211 */ /* 0x020fc800078010ff */
[----:B------:R-:W-:-:S05]  /*1360*/  LEA.HI.X R15, R13, R7, R12, 0x2, P0 ;  /* 0x000000070d0f7211 */ /* 0x000fca00000f140c */
[----:B------:R-:W2:Y:S01]  /*1370*/  LD.E R17, desc[UR36][R14.64] ;  /* 0x000000240e117980 */ /* 0x000ea2000c101900 */
[----:B------:R-:W-:-:S05]  /*1380*/  IADD3 R13, P0, PT, R0, R11, RZ ;  /* 0x0000000b000d7210 */ /* 0x000fca0007f1e0ff */
[----:B------:R-:W-:Y:S01]  /*1390*/  IMAD.X R16, RZ, RZ, RZ, P0 ;  /* 0x000000ffff107224 */ /* 0x000fe200000e06ff */
[----:B------:R-:W-:-:S04]  /*13a0*/  LEA R12, P0, R13, UR10, 0x2 ;  /* 0x0000000a0d0c7c11 */ /* 0x000fc8000f8010ff */
        /* <DEDUP_REMOVED lines=10> */
[----:B------:R-:W2:Y:S04]  /*1450*/  LD.E R29, desc[UR36][R14.64+0x14] ;  /* 0x000014240e1d7980 */ /* 0x000ea8000c101900 */
[----:B--2---:R2:W-:Y:S04]  /*1460*/  STG.E desc[UR36][R12.64+0x14], R29 ;  /* 0x0000141d0c007986 */ /* 0x0045e8000c101924 */
[----:B0-----:R-:W3:Y:S04]  /*1470*/  LD.E R17, desc[UR36][R14.64+0x18] ;  /* 0x000018240e117980 */ /* 0x001ee8000c101900 */
[----:B---3--:R0:W-:Y:S04]  /*1480*/  STG.E desc[UR36][R12.64+0x18], R17 ;  /* 0x000018110c007986 */ /* 0x0081e8000c101924 */
[----:B-1----:R-:W3:Y:S04]  /*1490*/  LD.E R21, desc[UR36][R14.64+0x1c] ;  /* 0x00001c240e157980 */ /* 0x002ee8000c101900 */
[----:B---3--:R1:W-:Y:S04]  /*14a0*/  STG.E desc[UR36][R12.64+0x1c], R21 ;  /* 0x00001c150c007986 */ /* 0x0083e8000c101924 */
[----:B------:R-:W3:Y:S04]  /*14b0*/  LD.E R23, desc[UR36][R14.64+0x20] ;  /* 0x000020240e177980 */ /* 0x000ee8000c101900 */
[----:B---3--:R3:W-:Y:S04]  /*14c0*/  STG.E desc[UR36][R12.64+0x20], R23 ;  /* 0x000020170c007986 */ /* 0x0087e8000c101924 */
[----:B------:R-:W4:Y:S04]  /*14d0*/  LD.E R25, desc[UR36][R14.64+0x24] ;  /* 0x000024240e197980 */ /* 0x000f28000c101900 */
[----:B----4-:R4:W-:Y:S04]  /*14e0*/  STG.E desc[UR36][R12.64+0x24], R25 ;  /* 0x000024190c007986 */ /* 0x0109e8000c101924 */
[----:B------:R-:W2:Y:S04]  /*14f0*/  LD.E R27, desc[UR36][R14.64+0x28] ;  /* 0x000028240e1b7980 */ /* 0x000ea8000c101900 */
[----:B--2---:R2:W-:Y:S04]  /*1500*/  STG.E desc[UR36][R12.64+0x28], R27 ;  /* 0x0000281b0c007986 */ /* 0x0045e8000c101924 */
[----:B------:R-:W3:Y:S04]  /*1510*/  LD.E R29, desc[UR36][R14.64+0x2c] ;  /* 0x00002c240e1d7980 */ /* 0x000ee8000c101900 */
[----:B---3--:R2:W-:Y:S04]  /*1520*/  STG.E desc[UR36][R12.64+0x2c], R29 ;  /* 0x00002c1d0c007986 */ /* 0x0085e8000c101924 */
[----:B0-----:R-:W3:Y:S04]  /*1530*/  LD.E R17, desc[UR36][R14.64+0x30] ;  /* 0x000030240e117980 */ /* 0x001ee8000c101900 */
[----:B---3--:R2:W-:Y:S04]  /*1540*/  STG.E desc[UR36][R12.64+0x30], R17 ;  /* 0x000030110c007986 */ /* 0x0085e8000c101924 */
[----:B-1----:R-:W3:Y:S04]  /*1550*/  LD.E R21, desc[UR36][R14.64+0x34] ;  /* 0x000034240e157980 */ /* 0x002ee8000c101900 */
[----:B---3--:R2:W-:Y:S04]  /*1560*/  STG.E desc[UR36][R12.64+0x34], R21 ;  /* 0x000034150c007986 */ /* 0x0085e8000c101924 */
[----:B------:R-:W3:Y:S04]  /*1570*/  LD.E R23, desc[UR36][R14.64+0x38] ;  /* 0x000038240e177980 */ /* 0x000ee8000c101900 */
[----:B---3--:R2:W-:Y:S04]  /*1580*/  STG.E desc[UR36][R12.64+0x38], R23 ;  /* 0x000038170c007986 */ /* 0x0085e8000c101924 */
[----:B----4-:R-:W3:Y:S01]  /*1590*/  LD.E R25, desc[UR36][R14.64+0x3c] ;  /* 0x00003c240e197980 */ /* 0x010ee2000c101900 */
[----:B------:R-:W-:-:S05]  /*15a0*/  VIADD R11, R11, 0x10 ;  /* 0x000000100b0b7836 */ /* 0x000fca0000000000 */
[----:B------:R-:W-:Y:S01]  /*15b0*/  ISETP.NE.AND P0, PT, R11, UR7, PT ;  /* 0x000000070b007c0c */ /* 0x000fe2000bf05270 */
[----:B---3--:R2:W-:-:S12]  /*15c0*/  STG.E desc[UR36][R12.64+0x3c], R25 ;  /* 0x00003c190c007986 */ /* 0x0085d8000c101924 */
[----:B------:R-:W-:Y:S05]  /*15d0*/  @P0 BRA `(.L_x_17) ;  /* 0xfffffffc00540947 */ /* 0x000fea000383ffff */
[----:B------:R-:W-:-:S07]  /*15e0*/  MOV R11, UR7 ;  /* 0x00000007000b7c02 */ /* 0x000fce0008000f00 */
.L_x_16:
[----:B------:R-:W-:-:S09]  /*15f0*/  UISETP.NE.AND UP0, UPT, UR4, URZ, UPT ;  /* 0x000000ff0400728c */ /* 0x000fd2000bf05270 */
[----:B------:R-:W-:Y:S05]  /*1600*/  BRA.U !UP0, `(.L_x_18) ;  /* 0x0000000508247547 */ /* 0x000fea000b800000 */
[----:B------:R-:W-:Y:S02]  /*1610*/  UIADD3 UR8, UPT, UPT, UR4, -0x1, URZ ;  /* 0xffffffff04087890 */ /* 0x000fe4000fffe0ff */
[----:B------:R-:W-:Y:S02]  /*1620*/  UISETP.NE.AND UP1, UPT, UR6, URZ, UPT ;  /* 0x000000ff0600728c */ /* 0x000fe4000bf25270 */
[----:B------:R-:W-:-:S09]  /*1630*/  UISETP.GE.U32.AND UP0, UPT, UR8, 0x7, UPT ;  /* 0x000000070800788c */ /* 0x000fd2000bf06070 */
[----:B------:R-:W-:Y:S05]  /*1640*/  BRA.U !UP0, `(.L_x_19) ;  /* 0x0000000108687547 */ /* 0x000fea000b800000 */
[----:B--2---:R-:W-:Y:S01]  /*1650*/  IADD3 R13, P0, PT, R11, R8, RZ ;  /* 0x000000080b0d7210 */ /* 0x004fe20007f1e0ff */
[----:B------:R-:W0:Y:S04]  /*1660*/  LDCU.64 UR12, c[0x0][0x3a8] ;  /* 0x00007500ff0c77ac */ /* 0x000e280008000a00 */
[----:B------:R-:W-:Y:S01]  /*1670*/  IMAD.X R12, RZ, RZ, R10, P0 ;  /* 0x000000ffff0c7224 */ /* 0x000fe200000e060a */
[----:B-----5:R-:W-:-:S04]  /*1680*/  LEA R14, P0, R13, R6, 0x2 ;  /* 0x000000060d0e7211 */ /* 0x020fc800078010ff */
[----:B------:R-:W-:-:S05]  /*1690*/  LEA.HI.X R15, R13, R7, R12, 0x2, P0 ;  /* 0x000000070d0f7211 */ /* 0x000fca00000f140c */
[----:B------:R-:W2:Y:S01]  /*16a0*/  LD.E R17, desc[UR36][R14.64] ;  /* 0x000000240e117980 */ /* 0x000ea2000c101900 */
[----:B------:R-:W-:-:S05]  /*16b0*/  IADD3 R13, P0, PT, R0, R11, RZ ;  /* 0x0000000b000d7210 */ /* 0x000fca0007f1e0ff */
        /* <DEDUP_REMOVED lines=14> */
[----:B0-----:R-:W2:Y:S04]  /*17a0*/  LD.E R17, desc[UR36][R14.64+0x18] ;  /* 0x000018240e117980 */ /* 0x001ea8000c101900 */
[----:B--2---:R3:W-:Y:S04]  /*17b0*/  STG.E desc[UR36][R12.64+0x18], R17 ;  /* 0x000018110c007986 */ /* 0x0047e8000c101924 */
[----:B-1----:R-:W2:Y:S01]  /*17c0*/  LD.E R21, desc[UR36][R14.64+0x1c] ;  /* 0x00001c240e157980 */ /* 0x002ea2000c101900 */
[----:B------:R-:W-:-:S03]  /*17d0*/  VIADD R11, R11, 0x8 ;  /* 0x000000080b0b7836 */ /* 0x000fc60000000000 */
[----:B--2---:R3:W-:Y:S04]  /*17e0*/  STG.E desc[UR36][R12.64+0x1c], R21 ;  /* 0x00001c150c007986 */ /* 0x0047e8000c101924 */
.L_x_19:
[----:B------:R-:W-:Y:S05]  /*17f0*/  BRA.U !UP1, `(.L_x_18) ;  /* 0x0000000109a87547 */ /* 0x000fea000b800000 */
[----:B------:R-:W-:Y:S02]  /*1800*/  UIADD3 UR8, UPT, UPT, UR6, -0x1, URZ ;  /* 0xffffffff06087890 */ /* 0x000fe4000fffe0ff */
[----:B------:R-:W-:Y:S02]  /*1810*/  UISETP.NE.AND UP1, UPT, UR5, URZ, UPT ;  /* 0x000000ff0500728c */ /* 0x000fe4000bf25270 */
[----:B------:R-:W-:-:S09]  /*1820*/  UISETP.GE.U32.AND UP0, UPT, UR8, 0x3, UPT ;  /* 0x000000030800788c */ /* 0x000fd2000bf06070 */
[----:B------:R-:W-:Y:S05]  /*1830*/  BRA.U !UP0, `(.L_x_20) ;  /* 0x0000000108487547 */ /* 0x000fea000b800000 */
[----:B--23--:R-:W-:Y:S01]  /*1840*/  IADD3 R13, P0, PT, R11, R8, RZ ;  /* 0x000000080b0d7210 */ /* 0x00cfe20007f1e0ff */
        /* <DEDUP_REMOVED lines=15> */
[----:B------:R-:W-:-:S03]  /*1940*/  VIADD R11, R11, 0x4 ;  /* 0x000000040b0b7836 */ /* 0x000fc60000000000 */
[----:B--2---:R0:W-:Y:S04]  /*1950*/  STG.E desc[UR36][R12.64+0xc], R25 ;  /* 0x00000c190c007986 */ /* 0x0041e8000c101924 */
.L_x_20:
[----:B------:R-:W-:Y:S05]  /*1960*/  BRA.U !UP1, `(.L_x_18) ;  /* 0x00000001094c7547 */ /* 0x000fea000b800000 */
[----:B------:R-:W-:Y:S01]  /*1970*/  IADD3 R9, P0, PT, R11, R8, RZ ;  /* 0x000000080b097210 */ /* 0x000fe20007f1e0ff */
[----:B------:R-:W1:Y:S04]  /*1980*/  LDCU.64 UR12, c[0x0][0x3a8] ;  /* 0x00007500ff0c77ac */ /* 0x000e680008000a00 */
[----:B------:R-:W-:Y:S01]  /*1990*/  IMAD.X R10, RZ, RZ, R10, P0 ;  /* 0x000000ffff0a7224 */ /* 0x000fe200000e060a */
[----:B-----5:R-:W-:-:S04]  /*19a0*/  LEA R6, P0, R9, R6, 0x2 ;  /* 0x0000000609067211 */ /* 0x020fc800078010ff */
[----:B------:R-:W-:-:S05]  /*19b0*/  LEA.HI.X R7, R9, R7, R10, 0x2, P0 ;  /* 0x0000000709077211 */ /* 0x000fca00000f140a */
[----:B0-23--:R-:W2:Y:S01]  /*19c0*/  LD.E R13, desc[UR36][R6.64] ;  /* 0x00000024060d7980 */ /* 0x00dea2000c101900 */
[----:B------:R-:W-:Y:S01]  /*19d0*/  IADD3 R0, P0, PT, R0, R11, RZ ;  /* 0x0000000b00007210 */ /* 0x000fe20007f1e0ff */
[----:B------:R-:W-:-:S04]  /*19e0*/  UISETP.NE.AND UP0, UPT, UR5, 0x1, UPT ;  /* 0x000000010500788c */ /* 0x000fc8000bf05270 */
[----:B------:R-:W-:Y:S01]  /*19f0*/  IMAD.X R9, RZ, RZ, RZ, P0 ;  /* 0x000000ffff097224 */ /* 0x000fe200000e06ff */
[----:B-1----:R-:W-:-:S04]  /*1a00*/  LEA R8, P0, R0, UR12, 0x2 ;  /* 0x0000000c00087c11 */ /* 0x002fc8000f8010ff */
[----:B------:R-:W-:-:S05]  /*1a10*/  LEA.HI.X R9, R0, UR13, R9, 0x2, P0 ;  /* 0x0000000d00097c11 */ /* 0x000fca00080f1409 */
[----:B--2---:R1:W-:Y:S01]  /*1a20*/  STG.E desc[UR36][R8.64], R13 ;  /* 0x0000000d08007986 */ /* 0x0043e2000c101924 */
[----:B------:R-:W-:Y:S05]  /*1a30*/  BRA.U !UP0, `(.L_x_18) ;  /* 0x0000000108187547 */ /* 0x000fea000b800000 */
[----:B------:R-:W2:Y:S01]  /*1a40*/  LD.E R11, desc[UR36][R6.64+0x4] ;  /* 0x00000424060b7980 */ /* 0x000ea2000c101900 */
[----:B------:R-:W-:-:S03]  /*1a50*/  UISETP.NE.AND UP0, UPT, UR5, 0x2, UPT ;  /* 0x000000020500788c */ /* 0x000fc6000bf05270 */
[----:B--2---:R4:W-:Y:S06]  /*1a60*/  STG.E desc[UR36][R8.64+0x4], R11 ;  /* 0x0000040b08007986 */ /* 0x0049ec000c101924 */
[----:B------:R-:W-:Y:S05]  /*1a70*/  BRA.U !UP0, `(.L_x_18) ;  /* 0x0000000108087547 */ /* 0x000fea000b800000 */
[----:B------:R-:W2:Y:S04]  /*1a80*/  LD.E R7, desc[UR36][R6.64+0x8] ;  /* 0x0000082406077980 */ /* 0x000ea8000c101900 */
[----:B--2---:R0:W-:Y:S02]  /*1a90*/  STG.E desc[UR36][R8.64+0x8], R7 ;  /* 0x0000080708007986 */ /* 0x0041e4000c101924 */
.L_x_18:
[----:B------:R-:W2:Y:S01]  /*1aa0*/  LDCU UR8, c[0x0][0x3a0] ;  /* 0x00007400ff0877ac */ /* 0x000ea20008000800 */
[----:B------:R-:W-:-:S05]  /*1ab0*/  IMAD.IADD R18, R19, 0x1, R18 ;  /* 0x0000000113127824 */ /* 0x000fca00078e0212 */
[----:B--2---:R-:W-:-:S13]  /*1ac0*/  ISETP.GE.U32.AND P0, PT, R18, UR8, PT ;  /* 0x0000000812007c0c */ /* 0x004fda000bf06070 */
[----:B------:R-:W-:Y:S05]  /*1ad0*/  @!P0 BRA `(.L_x_21) ;  /* 0xfffffff400d08947 */ /* 0x000fea000383ffff */
[----:B------:R-:W-:Y:S05]  /*1ae0*/  EXIT ;  /* 0x000000000000794d */ /* 0x000fea0003800000 */
.L_x_22:
[----:B------:R-:W-:-:S00]  /*1af0*/  BRA `(.L_x_22) ;  /* 0xfffffffc00fc7947 */ /* 0x000fc0000383ffff */
[----:B------:R-:W-:-:S00]  /*1b00*/  NOP ;  /* 0x0000000000007918 */ /* 0x000fc00000000000 */
[----:B------:R-:W-:-:S00]  /*1b10*/  NOP ;  /* 0x0000000000007918 */ /* 0x000fc00000000000 */
[----:B------:R-:W-:-:S00]  /*1b20*/  NOP ;  /* 0x0000000000007918 */ /* 0x000fc00000000000 */
[----:B------:R-:W-:-:S00]  /*1b30*/  NOP ;  /* 0x0000000000007918 */ /* 0x000fc00000000000 */
[----:B------:R-:W-:-:S00]  /*1b40*/  NOP ;  /* 0x0000000000007918 */ /* 0x000fc00000000000 */
[----:B------:R-:W-:-:S00]  /*1b50*/  NOP ;  /* 0x0000000000007918 */ /* 0x000fc00000000000 */
[----:B------:R-:W-:-:S00]  /*1b60*/  NOP ;  /* 0x0000000000007918 */ /* 0x000fc00000000000 */
[----:B------:R-:W-:-:S00]  /*1b70*/  NOP ;  /* 0x0000000000007918 */ /* 0x000fc00000000000 */
.L_x_25:


//--------------------- .text._Z5delayPViy        --------------------------
	.section	.text._Z5delayPViy,"ax",@progbits
	.align	128
        .global         _Z5delayPViy
        .type           _Z5delayPViy,@function
        .size           _Z5delayPViy,(.L_x_26 - _Z5delayPViy)
        .other          _Z5delayPViy,@"STO_CUDA_ENTRY STV_DEFAULT"
_Z5delayPViy:
.text._Z5delayPViy:
[----:B------:R-:W-:Y:S01]  /*0000*/  LDC R1, c[0x0][0x37c] ;  /* 0x0000df00ff017b82 */ /* 0x000fe20000000800 */
[----:B------:R-:W0:Y:S01]  /*0010*/  LDCU.64 UR4, c[0x0][0x358] ;  /* 0x00006b00ff0477ac */ /* 0x000e220008000a00 */
[----:B------:R-:W-:Y:S01]  /*0020*/  NOP ;  /* 0x0000000000007918 */ /* 0x000fe20000000000 */
[----:B------:R-:W-:-:S05]  /*0030*/  CS2R R2, SR_CLOCKLO ;  /* 0x0000000000027805 */ /* 0x000fca0000015000 */
[----:B------:R-:W1:Y:S01]  /*0040*/  LDC.64 R6, c[0x0][0x380] ;  /* 0x0000e000ff067b82 */ /* 0x000e620000000a00 */
[----:B------:R-:W2:Y:S02]  /*0050*/  LDCU.64 UR6, c[0x0][0x388] ;  /* 0x00007100ff0677ac */ /* 0x000ea40008000a00 */
.L_x_23:
[----:B01----:R-:W3:Y:S02]  /*0060*/  LDG.E.STRONG.SYS R0, desc[UR4][R6.64] ;  /* 0x0000000406007981 */ /* 0x003ee4000c1f5900 */
[----:B---3--:R-:W-:-:S13]  /*0070*/  ISETP.NE.AND P0, PT, R0, RZ, PT ;  /* 0x000000ff0000720c */ /* 0x008fda0003f05270 */
[----:B--2---:R-:W-:Y:S05]  /*0080*/  @P0 EXIT ;  /* 0x000000000000094d */ /* 0x004fea0003800000 */
[----:B------:R-:W-:-:S06]  /*0090*/  CS2R R4, SR_CLOCKLO ;  /* 0x0000000000047805 */ /* 0x000fcc0000015000 */
[----:B------:R-:W-:-:S05]  /*00a0*/  IADD3 R0, P0, PT, -R2, R4, RZ ;  /* 0x0000000402007210 */ /* 0x000fca0007f1e1ff */
[----:B------:R-:W-:Y:S01]  /*00b0*/  IMAD.X R4, R5, 0x1, ~R3, P0 ;  /* 0x0000000105047824 */ /* 0x000fe200000e0e03 */
[----:B------:R-:W-:-:S04]  /*00c0*/  ISETP.GT.U32.AND P0, PT, R0, UR6, PT ;  /* 0x0000000600007c0c */ /* 0x000fc8000bf04070 */
[----:B------:R-:W-:-:S13]  /*00d0*/  ISETP.GT.U32.AND.EX P0, PT, R4, UR7, PT, P0 ;  /* 0x0000000704007c0c */ /* 0x000fda000bf04100 */
[----:B------:R-:W-:Y:S05]  /*00e0*/  @!P0 BRA `(.L_x_23) ;  /* 0xfffffffc00dc8947 */ /* 0x000fea000383ffff */
[----:B------:R-:W-:Y:S05]  /*00f0*/  EXIT ;  /* 0x000000000000794d */ /* 0x000fea0003800000 */
.L_x_24:
        /* <DEDUP_REMOVED lines=16> */
.L_x_26:


//--------------------- .nv.global.init           --------------------------
	.section	.nv.global.init,"aw",@progbits
.nv.global.init:
	.type		$str,@object
	.size		$str,($str$2 - $str)
$str:
        /*0000*/ 	.byte	0x63, 0x68, 0x65, 0x63, 0x6b, 0x20, 0x74, 0x69, 0x64, 0x20, 0x3d, 0x20, 0x25, 0x64, 0x2c, 0x20
        /*0010*/ 	.byte	0x73, 0x74, 0x61, 0x72, 0x74, 0x20, 0x3d, 0x20, 0x25, 0x64, 0x2c, 0x20, 0x69, 0x6e, 0x64, 0x69
        /*0020*/ 	.byte	0x63, 0x65, 0x73, 0x5f, 0x6c, 0x65, 0x6e, 0x67, 0x74, 0x68, 0x20, 0x3d, 0x20, 0x25, 0x64, 0x20
        /*0030*/ 	.byte	0x0a, 0x00
	.type		$str$2,@object
	.size		$str$2,($str$1 - $str$2)
$str$2:
        /*0032*/ 	.byte	0x69, 0x6e, 0x64, 0x65, 0x78, 0x20, 0x3d, 0x20, 0x25, 0x6c, 0x6c, 0x64, 0x2c, 0x20, 0x64, 0x65
        /*0042*/ 	.byte	0x76, 0x5f, 0x69, 0x6e, 0x64, 0x65, 0x78, 0x20, 0x3d, 0x20, 0x25, 0x6c, 0x6c, 0x64, 0x2c, 0x20
        /*0052*/ 	.byte	0x64, 0x65, 0x76, 0x5f, 0x6f, 0x66, 0x66, 0x73, 0x65, 0x74, 0x20, 0x3d, 0x20, 0x25, 0x6c, 0x6c
        /*0062*/ 	.byte	0x64, 0x20, 0x0a, 0x00
	.type		$str$1,@object
	.size		$str$1,(.L_1 - $str$1)
$str$1:
        /*0066*/ 	.byte	0x63, 0x68, 0x65, 0x63, 0x6b, 0x20, 0x6f, 0x66, 0x66, 0x73, 0x65, 0x74, 0x5b, 0x31, 0x5d, 0x20
        /*0076*/ 	.byte	0x3d, 0x20, 0x25, 0x64, 0x2c, 0x20, 0x69, 0x6e, 0x64, 0x69, 0x63, 0x65, 0x73, 0x5b, 0x31, 0x30
        /*0086*/ 	.byte	0x5d, 0x20, 0x3d, 0x20, 0x25, 0x64, 0x2c, 0x20, 0x64, 0x65, 0x76, 0x5f, 0x70, 0x74, 0x72, 0x73
        /*0096*/ 	.byte	0x5b, 0x30, 0x5d, 0x5b, 0x31, 0x5d, 0x20, 0x3d, 0x20, 0x25, 0x64, 0x20, 0x0a, 0x00
.L_1:


//--------------------- .nv.shared.reserved.0     --------------------------
	.section	.nv.shared.reserved.0,"aw",@nobits
	.weak		__nv_reservedSMEM_offset_0_alias
	.size		__nv_reservedSMEM_offset_0_alias, 0, 64
	.other		__nv_reservedSMEM_offset_0_alias,@"STO_CUDA_RESERVED_SHARED STV_DEFAULT"
__nv_reservedSMEM_offset_0_alias:
	.zero		0
	.zero		64


//--------------------- .nv.constant0._Z20quiver_tensor_gatherPPfPKliS2_iS_i --------------------------
	.section	.nv.constant0._Z20quiver_tensor_gatherPPfPKliS2_iS_i,"a",@progbits
	.sectionflags	@""
	.align	4
.nv.constant0._Z20quiver_tensor_gatherPPfPKliS2_iS_i:
	.zero		948


//--------------------- .nv.constant0._Z5delayPViy --------------------------
	.section	.nv.constant0._Z5delayPViy,"a",@progbits
	.sectionflags	@""
	.align	4
.nv.constant0._Z5delayPViy:
	.zero		912


//--------------------- SYMBOLS --------------------------

	.type		.nv.reservedSmem.offset0,@object
	.size		.nv.reservedSmem.offset0,0x4
	.type		vprintf,@function
